	.headerflags	@"EF_CUDA_TEXMODE_UNIFIED EF_CUDA_64BIT_ADDRESS EF_CUDA_SM86 EF_CUDA_VIRTUAL_SM(EF_CUDA_SM86)"
	.elftype	@"ET_EXEC"


//--------------------- .nv.info                  --------------------------
	.section	.nv.info,"",@"SHT_CUDA_INFO"
	.align	4


	//----- nvinfo : EIATTR_REGCOUNT
	.align		4
        /*0000*/ 	.byte	0x04, 0x2f
        /*0002*/ 	.short	(.L_1 - .L_0)
	.align		4
.L_0:
        /*0004*/ 	.word	index@(triton_mm)
        /*0008*/ 	.word	0x000000e8


	//----- nvinfo : EIATTR_MAX_STACK_SIZE
	.align		4
.L_1:
        /*000c*/ 	.byte	0x04, 0x23
        /*000e*/ 	.short	(.L_3 - .L_2)
	.align		4
.L_2:
        /*0010*/ 	.word	index@(triton_mm)
        /*0014*/ 	.word	0x00000000


	//----- nvinfo : EIATTR_MIN_STACK_SIZE
	.align		4
.L_3:
        /*0018*/ 	.byte	0x04, 0x12
        /*001a*/ 	.short	(.L_5 - .L_4)
	.align		4
.L_4:
        /*001c*/ 	.word	index@(triton_mm)
        /*0020*/ 	.word	0x00000000


	//----- nvinfo : EIATTR_FRAME_SIZE
	.align		4
.L_5:
        /*0024*/ 	.byte	0x04, 0x11
        /*0026*/ 	.short	(.L_7 - .L_6)
	.align		4
.L_6:
        /*0028*/ 	.word	index@(triton_mm)
        /*002c*/ 	.word	0x00000000
.L_7:


//--------------------- .nv.info.triton_mm        --------------------------
	.section	.nv.info.triton_mm,"",@"SHT_CUDA_INFO"
	.align	4


	//----- nvinfo : EIATTR_CUDA_API_VERSION
	.align		4
        /*0000*/ 	.byte	0x04, 0x37
        /*0002*/ 	.short	(.L_9 - .L_8)
.L_8:
        /*0004*/ 	.word	0x0000007b


	//----- nvinfo : EIATTR_SW2861232_WAR
	.align		4
.L_9:
        /*0008*/ 	.byte	0x01, 0x35
	.zero		2


	//----- nvinfo : EIATTR_PARAM_CBANK
	.align		4
        /*000c*/ 	.byte	0x04, 0x0a
        /*000e*/ 	.short	(.L_11 - .L_10)
	.align		4
.L_10:
        /*0010*/ 	.word	index@(.nv.constant0.triton_mm)
        /*0014*/ 	.short	0x0160
        /*0016*/ 	.short	0x0024


	//----- nvinfo : EIATTR_CBANK_PARAM_SIZE
	.align		4
.L_11:
        /*0018*/ 	.byte	0x03, 0x19
        /*001a*/ 	.short	0x0024


	//----- nvinfo : EIATTR_KPARAM_INFO
	.align		4
        /*001c*/ 	.byte	0x04, 0x17
        /*001e*/ 	.short	(.L_13 - .L_12)
.L_12:
        /*0020*/ 	.word	0x00000000
        /*0024*/ 	.short	0x0004
        /*0026*/ 	.short	0x0020
        /*0028*/ 	.byte	0x00, 0xf0, 0x11, 0x00


	//----- nvinfo : EIATTR_KPARAM_INFO
	.align		4
.L_13:
        /*002c*/ 	.byte	0x04, 0x17
        /*002e*/ 	.short	(.L_15 - .L_14)
.L_14:
        /*0030*/ 	.word	0x00000000
        /*0034*/ 	.short	0x0003
        /*0036*/ 	.short	0x0018
        /*0038*/ 	.byte	0x00, 0xf0, 0x21, 0x00


	//----- nvinfo : EIATTR_KPARAM_INFO
	.align		4
.L_15:
        /*003c*/ 	.byte	0x04, 0x17
        /*003e*/ 	.short	(.L_17 - .L_16)
.L_16:
        /*0040*/ 	.word	0x00000000
        /*0044*/ 	.short	0x0002
        /*0046*/ 	.short	0x0010
        /*0048*/ 	.byte	0x00, 0xf0, 0x21, 0x00


	//----- nvinfo : EIATTR_KPARAM_INFO
	.align		4
.L_17:
        /*004c*/ 	.byte	0x04, 0x17
        /*004e*/ 	.short	(.L_19 - .L_18)
.L_18:
        /*0050*/ 	.word	0x00000000
        /*0054*/ 	.short	0x0001
        /*0056*/ 	.short	0x0008
        /*0058*/ 	.byte	0x00, 0xf0, 0x21, 0x00


	//----- nvinfo : EIATTR_KPARAM_INFO
	.align		4
.L_19:
        /*005c*/ 	.byte	0x04, 0x17
        /*005e*/ 	.short	(.L_21 - .L_20)
.L_20:
        /*0060*/ 	.word	0x00000000
        /*0064*/ 	.short	0x0000
        /*0066*/ 	.short	0x0000
        /*0068*/ 	.byte	0x00, 0xf0, 0x21, 0x00


	//----- nvinfo : EIATTR_MAXREG_COUNT
	.align		4
.L_21:
        /*006c*/ 	.byte	0x03, 0x1b
        /*006e*/ 	.short	0x00ff


	//----- nvinfo : EIATTR_EXIT_INSTR_OFFSETS
	.align		4
        /*0070*/ 	.byte	0x04, 0x1c
        /*0072*/ 	.short	(.L_23 - .L_22)


	//   ....[0]....
.L_22:
        /*0074*/ 	.word	0x00000040


	//   ....[1]....
        /*0078*/ 	.word	0x00015370


	//   ....[2]....
        /*007c*/ 	.word	0x00015390


	//----- nvinfo : EIATTR_MAX_THREADS
	.align		4
.L_23:
        /*0080*/ 	.byte	0x04, 0x05
        /*0082*/ 	.short	(.L_25 - .L_24)
.L_24:
        /*0084*/ 	.word	0x00000080
        /*0088*/ 	.word	0x00000001
        /*008c*/ 	.word	0x00000001
.L_25:


//--------------------- .nv.rel.action            --------------------------
	.section	.nv.rel.action,"",@"SHT_CUDA_RELOCINFO"
	.align	8
	.sectionentsize	8
        /*0000*/ 	.byte	0x73, 0x00, 0x00, 0x00, 0x00, 0x00, 0x00, 0x00, 0x00, 0x00, 0x00, 0x11, 0x25, 0x00, 0x05, 0x36


//--------------------- .nv.constant0.triton_mm   --------------------------
	.section	.nv.constant0.triton_mm,"a",@progbits
	.align	4
.nv.constant0.triton_mm:
	.zero		388


//--------------------- .text.triton_mm           --------------------------
	.section	.text.triton_mm,"ax",@progbits
	.sectionflags	@"SHF_BARRIERS=1"
	.sectioninfo	@"SHI_REGISTERS=232"
	.align	128
        .global         triton_mm
        .type           triton_mm,@function
        .size           triton_mm,(.L_x_3 - triton_mm)
        .other          triton_mm,@"STO_CUDA_ENTRY STV_DEFAULT"
triton_mm:
.text.triton_mm:
[----:B------:R-:W-:-:S02]  /*0000*/  MOV R1, c[0x0][0x28] ;  /* 0x00000a0000017a02 */ /* 0x000fc40000000f00 */
[----:B------:R-:W-:-:S05]  /*0010*/  MOV R4, c[0x0][0x180] ;  /* 0x0000600000047a02 */ /* 0x000fca0000000f00 */
[----:B------:R-:W-:-:S05]  /*0020*/  IMAD R0, R4, 0x1900, RZ ;  /* 0x0000190004007824 */ /* 0x000fca00078e02ff */
[----:B------:R-:W-:-:S13]  /*0030*/  ISETP.NE.AND P0, PT, R0, RZ, PT ;  /* 0x000000ff0000720c */ /* 0x000fda0003f05270 */
[----:B------:R-:W-:Y:S05]  /*0040*/  @!P0 EXIT ;  /* 0x000000000000894d */ /* 0x000fea0003800000 */
[----:B------:R-:W1:Y:S01]  /*0050*/  S2R R8, SR_CTAID.X ;  /* 0x0000000000087919 */ /* 0x000e620000002500 */
[----:B------:R-:W-:Y:S01]  /*0060*/  IMAD R4, R4, 0x32, RZ ;  /* 0x0000003204047824 */ /* 0x000fe200078e02ff */
[----:B------:R-:W-:Y:S01]  /*0070*/  MOV R147, 0x4 ;  /* 0x0000000400937802 */ /* 0x000fe20000000f00 */
[----:B------:R-:W-:Y:S01]  /*0080*/  ULDC.64 UR10, c[0x0][0x118] ;  /* 0x00004600000a7ab9 */ /* 0x000fe20000000a00 */
[----:B------:R-:W2:Y:S01]  /*0090*/  S2R R19, SR_TID.X ;  /* 0x0000000000137919 */ /* 0x000ea20000002100 */
[----:B------:R-:W-:Y:S01]  /*00a0*/  CS2R R104, SRZ ;  /* 0x0000000000687805 */ /* 0x000fe2000001ff00 */
[----:B------:R-:W-:Y:S01]  /*00b0*/  IADD3 R0, R4, 0x3f, RZ ;  /* 0x0000003f04007810 */ /* 0x000fe20007ffe0ff */
[----:B------:R-:W-:Y:S01]  /*00c0*/  CS2R R106, SRZ ;  /* 0x00000000006a7805 */ /* 0x000fe2000001ff00 */
[----:B------:R-:W-:Y:S01]  /*00d0*/  IABS R41, R4 ;  /* 0x0000000400297213 */ /* 0x000fe20000000000 */
[----:B------:R-:W-:Y:S01]  /*00e0*/  CS2R R112, SRZ ;  /* 0x0000000000707805 */ /* 0x000fe2000001ff00 */
[----:B------:R-:W-:Y:S01]  /*00f0*/  SHF.R.S32.HI R3, RZ, 0x1f, R0 ;  /* 0x0000001fff037819 */ /* 0x000fe20000011400 */
[----:B------:R-:W-:Y:S01]  /*0100*/  CS2R R114, SRZ ;  /* 0x0000000000727805 */ /* 0x000fe2000001ff00 */
[----:B------:R-:W-:Y:S01]  /*0110*/  CS2R R116, SRZ ;  /* 0x0000000000747805 */ /* 0x000fe2000001ff00 */
[----:B------:R-:W-:Y:S01]  /*0120*/  CS2R R118, SRZ ;  /* 0x0000000000767805 */ /* 0x000fe2000001ff00 */
[----:B------:R-:W-:Y:S01]  /*0130*/  LEA.HI R3, R3, R0, RZ, 0x6 ;  /* 0x0000000003037211 */ /* 0x000fe200078f30ff */
[----:B------:R-:W-:Y:S01]  /*0140*/  CS2R R120, SRZ ;  /* 0x0000000000787805 */ /* 0x000fe2000001ff00 */
        /* <DEDUP_REMOVED lines=8> */
[----:B-1----:R-:W-:Y:S01]  /*01d0*/  SHF.R.S32.HI R2, RZ, 0x1f, R8 ;  /* 0x0000001fff027819 */ /* 0x002fe20000011408 */
[----:B------:R-:W-:Y:S01]  /*01e0*/  CS2R R138, SRZ ;  /* 0x00000000008a7805 */ /* 0x000fe2000001ff00 */
[----:B------:R-:W-:Y:S01]  /*01f0*/  ISETP.GE.AND P1, PT, R8, RZ, PT ;  /* 0x000000ff0800720c */ /* 0x000fe20003f26270 */
[----:B------:R-:W-:Y:S01]  /*0200*/  UMOV UR6, URZ ;  /* 0x0000003f00067c82 */ /* 0x000fe20008000000 */
[----:B------:R-:W-:Y:S01]  /*0210*/  LEA.HI R5, R2, R8, RZ, 0x4 ;  /* 0x0000000802057211 */ /* 0x000fe200078f20ff */
[----:B------:R-:W-:Y:S01]  /*0220*/  UMOV UR7, URZ ;  /* 0x0000003f00077c82 */ /* 0x000fe20008000000 */
[----:B--2---:R-:W-:Y:S01]  /*0230*/  SHF.R.U32.HI R32, RZ, 0x4, R19 ;  /* 0x00000004ff207819 */ /* 0x004fe20000011613 */
[----:B------:R-:W-:Y:S01]  /*0240*/  UMOV UR8, 0x20000 ;  /* 0x0002000000087882 */ /* 0x000fe20000000000 */
[----:B------:R-:W-:Y:S01]  /*0250*/  SHF.R.S32.HI R2, RZ, 0x4, R5 ;  /* 0x00000004ff027819 */ /* 0x000fe20000011405 */
[----:B------:R-:W-:Y:S01]  /*0260*/  UMOV UR4, URZ ;  /* 0x0000003f00047c82 */ /* 0x000fe20008000000 */
[----:B------:R-:W-:Y:S01]  /*0270*/  LOP3.LUT R5, R5, 0xfffffff0, RZ, 0xc0, !PT ;  /* 0xfffffff005057812 */ /* 0x000fe200078ec0ff */
[----:B------:R-:W-:Y:S01]  /*0280*/  UPLOP3.LUT UP0, UPT, UPT, UPT, UPT, 0x80, 0x0 ;  /* 0x000000000000789c */ /* 0x000fe20003f0f070 */
[----:B------:R-:W-:Y:S01]  /*0290*/  SHF.L.U32 R0, R2, 0x3, RZ ;  /* 0x0000000302007819 */ /* 0x000fe200000006ff */
[----:B------:R-:W-:-:S03]  /*02a0*/  UMOV UR5, URZ ;  /* 0x0000003f00057c82 */ /* 0x000fc60008000000 */
[----:B------:R-:W-:-:S04]  /*02b0*/  LEA.HI.SX32 R3, R3, -R0, 0x1a ;  /* 0x8000000003037211 */ /* 0x000fc800078fd2ff */
[----:B------:R-:W-:-:S04]  /*02c0*/  IMNMX R6, R3, 0x8, PT ;  /* 0x0000000803067817 */ /* 0x000fc80003800200 */
[-C--:B------:R-:W-:Y:S02]  /*02d0*/  IABS R13, R6.reuse ;  /* 0x00000006000d7213 */ /* 0x080fe40000000000 */
[----:B------:R-:W-:Y:S02]  /*02e0*/  IABS R11, R6 ;  /* 0x00000006000b7213 */ /* 0x000fe40000000000 */
[----:B------:R-:W1:Y:S02]  /*02f0*/  I2F.RP R7, R13 ;  /* 0x0000000d00077306 */ /* 0x000e640000209400 */
[----:B------:R-:W-:-:S06]  /*0300*/  IADD3 R11, RZ, -R11, RZ ;  /* 0x8000000bff0b7210 */ /* 0x000fcc0007ffe0ff */
[----:B-1----:R-:W1:Y:S02]  /*0310*/  MUFU.RCP R7, R7 ;  /* 0x0000000700077308 */ /* 0x002e640000001000 */
[----:B-1----:R-:W-:-:S06]  /*0320*/  IADD3 R2, R7, 0xffffffe, RZ ;  /* 0x0ffffffe07027810 */ /* 0x002fcc0007ffe0ff */
[----:B------:R-:W1:Y:S08]  /*0330*/  I2F.RP R7, R41 ;  /* 0x0000002900077306 */ /* 0x000e700000209400 */
[----:B------:R2:W3:Y:S08]  /*0340*/  F2I.FTZ.U32.TRUNC.NTZ R3, R2 ;  /* 0x0000000200037305 */ /* 0x0004f0000021f000 */
[----:B-1----:R-:W1:Y:S01]  /*0350*/  MUFU.RCP R7, R7 ;  /* 0x0000000700077308 */ /* 0x002e620000001000 */
[----:B--2---:R-:W-:-:S02]  /*0360*/  MOV R2, RZ ;  /* 0x000000ff00027202 */ /* 0x004fc40000000f00 */
[----:B---3--:R-:W-:-:S05]  /*0370*/  IADD3 R10, RZ, -R3, RZ ;  /* 0x80000003ff0a7210 */ /* 0x008fca0007ffe0ff */
[----:B------:R-:W-:Y:S01]  /*0380*/  IMAD R9, R10, R13, RZ ;  /* 0x0000000d0a097224 */ /* 0x000fe200078e02ff */
[----:B------:R-:W-:-:S03]  /*0390*/  IABS R10, R8 ;  /* 0x00000008000a7213 */ /* 0x000fc60000000000 */
[----:B------:R-:W-:Y:S01]  /*03a0*/  IMAD.HI.U32 R3, R3, R9, R2 ;  /* 0x0000000903037227 */ /* 0x000fe200078e0002 */
[----:B------:R-:W-:-:S05]  /*03b0*/  MOV R9, R10 ;  /* 0x0000000a00097202 */ /* 0x000fca0000000f00 */
[----:B------:R-:W-:-:S04]  /*03c0*/  IMAD.HI.U32 R2, R3, R9, RZ ;  /* 0x0000000903027227 */ /* 0x000fc800078e00ff */
[----:B------:R-:W-:Y:S01]  /*03d0*/  IMAD R2, R2, R11, R9 ;  /* 0x0000000b02027224 */ /* 0x000fe200078e0209 */
[----:B------:R-:W-:Y:S02]  /*03e0*/  IADD3 R9, -R5, R8, RZ ;  /* 0x0000000805097210 */ /* 0x000fe40007ffe1ff */
[----:B------:R-:W-:Y:S02]  /*03f0*/  LOP3.LUT R5, RZ, R6, RZ, 0x33, !PT ;  /* 0x00000006ff057212 */ /* 0x000fe400078e33ff */
[----:B------:R-:W-:Y:S02]  /*0400*/  ISETP.GT.U32.AND P0, PT, R13, R2, PT ;  /* 0x000000020d00720c */ /* 0x000fe40003f04070 */
[----:B------:R-:W-:-:S05]  /*0410*/  IABS R10, R9 ;  /* 0x00000009000a7213 */ /* 0x000fca0000000000 */
[----:B------:R-:W-:Y:S01]  /*0420*/  IMAD.HI.U32 R8, R3, R10, RZ ;  /* 0x0000000a03087227 */ /* 0x000fe200078e00ff */
[----:B-1----:R-:W-:-:S03]  /*0430*/  IADD3 R3, R7, 0xffffffe, RZ ;  /* 0x0ffffffe07037810 */ /* 0x002fc60007ffe0ff */
[----:B------:R-:W-:Y:S01]  /*0440*/  IMAD R10, R8, R11, R10 ;  /* 0x0000000b080a7224 */ /* 0x000fe200078e020a */
[----:B------:R-:W-:Y:S02]  /*0450*/  SHF.R.U32.HI R11, RZ, 0x5, R19 ;  /* 0x00000005ff0b7819 */ /* 0x000fe40000011613 */
[----:B------:R-:W-:Y:S01]  /*0460*/  @!P0 IADD3 R2, R2, -R13, RZ ;  /* 0x8000000d02028210 */ /* 0x000fe20007ffe0ff */
[----:B------:R-:W1:Y:S01]  /*0470*/  F2I.FTZ.U32.TRUNC.NTZ R3, R3 ;  /* 0x0000000300037305 */ /* 0x000e62000021f000 */
[C---:B------:R-:W-:Y:S02]  /*0480*/  ISETP.GT.U32.AND P2, PT, R13.reuse, R10, PT ;  /* 0x0000000a0d00720c */ /* 0x040fe40003f44070 */
[----:B------:R-:W-:Y:S02]  /*0490*/  ISETP.GT.U32.AND P0, PT, R13, R2, PT ;  /* 0x000000020d00720c */ /* 0x000fe40003f04070 */
[----:B------:R-:W-:-:S09]  /*04a0*/  SGXT.U32 R11, R11, 0x2 ;  /* 0x000000020b0b781a */ /* 0x000fd20000000000 */
[-C--:B------:R-:W-:Y:S02]  /*04b0*/  @!P2 IADD3 R10, R10, -R13.reuse, RZ ;  /* 0x8000000d0a0aa210 */ /* 0x080fe40007ffe0ff */
[----:B------:R-:W-:Y:S02]  /*04c0*/  @!P0 IADD3 R2, R2, -R13, RZ ;  /* 0x8000000d02028210 */ /* 0x000fe40007ffe0ff */
[----:B------:R-:W-:Y:S02]  /*04d0*/  ISETP.NE.AND P0, PT, R6, RZ, PT ;  /* 0x000000ff0600720c */ /* 0x000fe40003f05270 */
[----:B------:R-:W-:Y:S02]  /*04e0*/  @!P1 IADD3 R2, -R2, RZ, RZ ;  /* 0x000000ff02029210 */ /* 0x000fe40007ffe1ff */
[----:B------:R-:W-:Y:S02]  /*04f0*/  LOP3.LUT R6, R9, R6, RZ, 0x3c, !PT ;  /* 0x0000000609067212 */ /* 0x000fe400078e3cff */
[----:B------:R-:W-:-:S02]  /*0500*/  SEL R7, R5, R2, !P0 ;  /* 0x0000000205077207 */ /* 0x000fc40004000000 */
[----:B-1----:R-:W-:Y:S02]  /*0510*/  IADD3 R2, RZ, -R3, RZ ;  /* 0x80000003ff027210 */ /* 0x002fe40007ffe0ff */
[----:B------:R-:W-:Y:S02]  /*0520*/  IADD3 R7, R0, R7, RZ ;  /* 0x0000000700077210 */ /* 0x000fe40007ffe0ff */
[----:B------:R-:W-:Y:S02]  /*0530*/  MOV R0, R2 ;  /* 0x0000000200007202 */ /* 0x000fe40000000f00 */
[----:B------:R-:W-:Y:S02]  /*0540*/  SHF.L.U32 R7, R7, 0x6, RZ ;  /* 0x0000000607077819 */ /* 0x000fe400000006ff */
[----:B------:R-:W-:Y:S01]  /*0550*/  MOV R2, RZ ;  /* 0x000000ff00027202 */ /* 0x000fe20000000f00 */
[----:B------:R-:W-:Y:S01]  /*0560*/  IMAD R9, R0, R41, RZ ;  /* 0x0000002900097224 */ /* 0x000fe200078e02ff */
[----:B------:R-:W-:-:S02]  /*0570*/  LOP3.LUT R12, R7, R11, RZ, 0xfc, !PT ;  /* 0x0000000b070c7212 */ /* 0x000fc400078efcff */
[----:B------:R-:W-:Y:S01]  /*0580*/  ISETP.GE.U32.AND P1, PT, R10, R13, PT ;  /* 0x0000000d0a00720c */ /* 0x000fe20003f26070 */
[----:B------:R-:W-:Y:S01]  /*0590*/  IMAD.HI.U32 R3, R3, R9, R2 ;  /* 0x0000000903037227 */ /* 0x000fe200078e0002 */
[----:B------:R-:W-:Y:S02]  /*05a0*/  IABS R0, R12 ;  /* 0x0000000c00007213 */ /* 0x000fe40000000000 */
[----:B------:R-:W-:Y:S02]  /*05b0*/  IABS R10, R4 ;  /* 0x00000004000a7213 */ /* 0x000fe40000000000 */
[----:B------:R-:W-:Y:S02]  /*05c0*/  MOV R9, R0 ;  /* 0x0000000000097202 */ /* 0x000fe40000000f00 */
[----:B------:R-:W-:Y:S02]  /*05d0*/  IADD3 R33, RZ, -R10, RZ ;  /* 0x8000000aff217210 */ /* 0x000fe40007ffe0ff */
[----:B------:R-:W-:Y:S01]  /*05e0*/  LOP3.LUT R13, R7, 0x4, R11, 0xfe, !PT ;  /* 0x00000004070d7812 */ /* 0x000fe200078efe0b */
[----:B------:R-:W-:Y:S01]  /*05f0*/  IMAD.HI.U32 R0, R3, R9, RZ ;  /* 0x0000000903007227 */ /* 0x000fe200078e00ff */
[----:B------:R-:W-:-:S02]  /*0600*/  ISETP.GE.AND P3, PT, R6, RZ, PT ;  /* 0x000000ff0600720c */ /* 0x000fc40003f66270 */
[----:B------:R-:W-:Y:S01]  /*0610*/  IABS R2, R13 ;  /* 0x0000000d00027213 */ /* 0x000fe20000000000 */
[----:B------:R-:W-:Y:S01]  /*0620*/  IMAD R0, R0, R33, R9 ;  /* 0x0000002100007224 */ /* 0x000fe200078e0209 */
[----:B------:R-:W-:Y:S02]  /*0630*/  @!P2 IADD3 R8, R8, 0x1, RZ ;  /* 0x000000010808a810 */ /* 0x000fe40007ffe0ff */
[----:B------:R-:W-:Y:S02]  /*0640*/  MOV R6, R2 ;  /* 0x0000000200067202 */ /* 0x000fe40000000f00 */
[----:B------:R-:W-:Y:S02]  /*0650*/  @P1 IADD3 R8, R8, 0x1, RZ ;  /* 0x0000000108081810 */ /* 0x000fe40007ffe0ff */
[----:B------:R-:W-:Y:S01]  /*0660*/  ISETP.GT.U32.AND P1, PT, R41, R0, PT ;  /* 0x000000002900720c */ /* 0x000fe20003f24070 */
[----:B------:R-:W-:Y:S01]  /*0670*/  IMAD.HI.U32 R2, R3, R6, RZ ;  /* 0x0000000603027227 */ /* 0x000fe200078e00ff */
[----:B------:R-:W-:-:S02]  /*0680*/  ISETP.GE.AND P6, PT, R13, RZ, PT ;  /* 0x000000ff0d00720c */ /* 0x000fc40003fc6270 */
[----:B------:R-:W-:Y:S01]  /*0690*/  @!P3 IADD3 R8, -R8, RZ, RZ ;  /* 0x000000ff0808b210 */ /* 0x000fe20007ffe1ff */
[----:B------:R-:W-:Y:S01]  /*06a0*/  IMAD R2, R2, R33, R6 ;  /* 0x0000002102027224 */ /* 0x000fe200078e0206 */
[--C-:B------:R-:W-:Y:S02]  /*06b0*/  LOP3.LUT R9, R7, 0xc, R11.reuse, 0xfe, !PT ;  /* 0x0000000c07097812 */ /* 0x100fe400078efe0b */
[----:B------:R-:W-:Y:S02]  /*06c0*/  SEL R21, R5, R8, !P0 ;  /* 0x0000000805157207 */ /* 0x000fe40004000000 */
[----:B------:R-:W-:Y:S02]  /*06d0*/  ISETP.GT.U32.AND P2, PT, R41, R2, PT ;  /* 0x000000022900720c */ /* 0x000fe40003f44070 */
[----:B------:R-:W-:Y:S02]  /*06e0*/  LOP3.LUT R5, R7, 0x8, R11, 0xfe, !PT ;  /* 0x0000000807057812 */ /* 0x000fe400078efe0b */
[----:B------:R-:W-:-:S02]  /*06f0*/  @!P1 IADD3 R0, R0, -R41, RZ ;  /* 0x8000002900009210 */ /* 0x000fc40007ffe0ff */
[----:B------:R-:W-:Y:S02]  /*0700*/  IABS R6, R5 ;  /* 0x0000000500067213 */ /* 0x000fe40000000000 */
[----:B------:R-:W-:Y:S02]  /*0710*/  ISETP.GT.U32.AND P3, PT, R41, R0, PT ;  /* 0x000000002900720c */ /* 0x000fe40003f64070 */
[----:B------:R-:W-:Y:S01]  /*0720*/  ISETP.GE.AND P1, PT, R5, RZ, PT ;  /* 0x000000ff0500720c */ /* 0x000fe20003f26270 */
[----:B------:R-:W-:Y:S01]  /*0730*/  IMAD.HI.U32 R5, R3, R6, RZ ;  /* 0x0000000603057227 */ /* 0x000fe200078e00ff */
[----:B------:R-:W-:Y:S02]  /*0740*/  LOP3.LUT R13, R7, 0x10, R11, 0xfe, !PT ;  /* 0x00000010070d7812 */ /* 0x000fe400078efe0b */
[----:B------:R-:W-:Y:S01]  /*0750*/  @!P2 IADD3 R2, R2, -R41, RZ ;  /* 0x800000290202a210 */ /* 0x000fe20007ffe0ff */
[----:B------:R-:W-:Y:S01]  /*0760*/  IMAD R6, R5, R33, R6 ;  /* 0x0000002105067224 */ /* 0x000fe200078e0206 */
[----:B------:R-:W-:-:S02]  /*0770*/  ISETP.GE.AND P5, PT, R12, RZ, PT ;  /* 0x000000ff0c00720c */ /* 0x000fc40003fa6270 */
[C---:B------:R-:W-:Y:S02]  /*0780*/  ISETP.GT.U32.AND P0, PT, R41.reuse, R2, PT ;  /* 0x000000022900720c */ /* 0x040fe40003f04070 */
[----:B------:R-:W-:Y:S02]  /*0790*/  IABS R10, R9 ;  /* 0x00000009000a7213 */ /* 0x000fe40000000000 */
[----:B------:R-:W-:Y:S02]  /*07a0*/  @!P3 IADD3 R0, R0, -R41, RZ ;  /* 0x800000290000b210 */ /* 0x000fe40007ffe0ff */
[----:B------:R-:W-:Y:S01]  /*07b0*/  ISETP.GT.U32.AND P3, PT, R41, R6, PT ;  /* 0x000000062900720c */ /* 0x000fe20003f64070 */
[----:B------:R-:W-:Y:S01]  /*07c0*/  IMAD.HI.U32 R8, R3, R10, RZ ;  /* 0x0000000a03087227 */ /* 0x000fe200078e00ff */
[----:B------:R-:W-:Y:S02]  /*07d0*/  IABS R12, R13 ;  /* 0x0000000d000c7213 */ /* 0x000fe40000000000 */
[----:B------:R-:W-:Y:S01]  /*07e0*/  ISETP.GE.AND P4, PT, R13, RZ, PT ;  /* 0x000000ff0d00720c */ /* 0x000fe20003f86270 */
[----:B------:R-:W-:Y:S01]  /*07f0*/  IMAD R8, R8, R33, R10 ;  /* 0x0000002108087224 */ /* 0x000fe200078e020a */
[----:B------:R-:W-:Y:S01]  /*0800*/  LOP3.LUT R13, R7, 0x14, R11, 0xfe, !PT ;  /* 0x00000014070d7812 */ /* 0x000fe200078efe0b */
[----:B------:R-:W-:Y:S01]  /*0810*/  IMAD.HI.U32 R5, R3, R12, RZ ;  /* 0x0000000c03057227 */ /* 0x000fe200078e00ff */
[----:B------:R-:W-:-:S02]  /*0820*/  @!P0 IADD3 R2, R2, -R41, RZ ;  /* 0x8000002902028210 */ /* 0x000fc40007ffe0ff */
[----:B------:R-:W-:Y:S01]  /*0830*/  ISETP.GE.AND P2, PT, R9, RZ, PT ;  /* 0x000000ff0900720c */ /* 0x000fe20003f46270 */
[----:B------:R-:W-:Y:S01]  /*0840*/  IMAD R10, R5, R33, R12 ;  /* 0x00000021050a7224 */ /* 0x000fe200078e020c */
[----:B------:R-:W-:Y:S02]  /*0850*/  MOV R5, R0 ;  /* 0x0000000000057202 */ /* 0x000fe40000000f00 */
[----:B------:R-:W-:Y:S02]  /*0860*/  IABS R0, R13 ;  /* 0x0000000d00007213 */ /* 0x000fe40000000000 */
[----:B------:R-:W-:Y:S02]  /*0870*/  @!P3 IADD3 R6, R6, -R41, RZ ;  /* 0x800000290606b210 */ /* 0x000fe40007ffe0ff */
[----:B------:R-:W-:Y:S02]  /*0880*/  MOV R9, R2 ;  /* 0x0000000200097202 */ /* 0x000fe40000000f00 */
[----:B------:R-:W-:-:S02]  /*0890*/  MOV R2, R0 ;  /* 0x0000000000027202 */ /* 0x000fc40000000f00 */
[C---:B------:R-:W-:Y:S02]  /*08a0*/  ISETP.GT.U32.AND P3, PT, R41.reuse, R6, PT ;  /* 0x000000062900720c */ /* 0x040fe40003f64070 */
[----:B------:R-:W-:Y:S01]  /*08b0*/  ISETP.GT.U32.AND P0, PT, R41, R8, PT ;  /* 0x000000082900720c */ /* 0x000fe20003f04070 */
[----:B------:R-:W-:Y:S01]  /*08c0*/  IMAD.HI.U32 R0, R3, R2, RZ ;  /* 0x0000000203007227 */ /* 0x000fe200078e00ff */
[----:B------:R-:W-:Y:S02]  /*08d0*/  @!P6 IADD3 R9, -R9, RZ, RZ ;  /* 0x000000ff0909e210 */ /* 0x000fe40007ffe1ff */
[----:B------:R-:W-:Y:S01]  /*08e0*/  ISETP.GT.U32.AND P6, PT, R41, R10, PT ;  /* 0x0000000a2900720c */ /* 0x000fe20003fc4070 */
[----:B------:R-:W-:Y:S01]  /*08f0*/  IMAD R0, R0, R33, R2 ;  /* 0x0000002100007224 */ /* 0x000fe200078e0202 */
[C-C-:B------:R-:W-:Y:S02]  /*0900*/  LOP3.LUT R15, R7.reuse, 0x18, R11.reuse, 0xfe, !PT ;  /* 0x00000018070f7812 */ /* 0x140fe400078efe0b */
[----:B------:R-:W-:-:S02]  /*0910*/  LOP3.LUT R17, R7, 0x1c, R11, 0xfe, !PT ;  /* 0x0000001c07117812 */ /* 0x000fc400078efe0b */
[----:B------:R-:W-:Y:S02]  /*0920*/  IABS R12, R15 ;  /* 0x0000000f000c7213 */ /* 0x000fe40000000000 */
[-C--:B------:R-:W-:Y:S02]  /*0930*/  @!P3 IADD3 R6, R6, -R41.reuse, RZ ;  /* 0x800000290606b210 */ /* 0x080fe40007ffe0ff */
[----:B------:R-:W-:Y:S01]  /*0940*/  ISETP.GT.U32.AND P3, PT, R41, R0, PT ;  /* 0x000000002900720c */ /* 0x000fe20003f64070 */
[----:B------:R-:W-:Y:S01]  /*0950*/  IMAD.HI.U32 R2, R3, R12, RZ ;  /* 0x0000000c03027227 */ /* 0x000fe200078e00ff */
[-C--:B------:R-:W-:Y:S02]  /*0960*/  @!P0 IADD3 R8, R8, -R41.reuse, RZ ;  /* 0x8000002908088210 */ /* 0x080fe40007ffe0ff */
[----:B------:R-:W-:Y:S01]  /*0970*/  @!P6 IADD3 R10, R10, -R41, RZ ;  /* 0x800000290a0ae210 */ /* 0x000fe20007ffe0ff */
[----:B------:R-:W-:Y:S01]  /*0980*/  IMAD R2, R2, R33, R12 ;  /* 0x0000002102027224 */ /* 0x000fe200078e020c */
[----:B------:R-:W-:-:S02]  /*0990*/  ISETP.GT.U32.AND P0, PT, R41, R8, PT ;  /* 0x000000082900720c */ /* 0x000fc40003f04070 */
[----:B------:R-:W-:Y:S02]  /*09a0*/  IABS R14, R17 ;  /* 0x00000011000e7213 */ /* 0x000fe40000000000 */
[----:B------:R-:W-:Y:S02]  /*09b0*/  ISETP.GT.U32.AND P6, PT, R41, R10, PT ;  /* 0x0000000a2900720c */ /* 0x000fe40003fc4070 */
[----:B------:R-:W-:Y:S01]  /*09c0*/  LOP3.LUT R18, R7, 0x20, R11, 0xfe, !PT ;  /* 0x0000002007127812 */ /* 0x000fe200078efe0b */
[----:B------:R-:W-:Y:S01]  /*09d0*/  IMAD.HI.U32 R12, R3, R14, RZ ;  /* 0x0000000e030c7227 */ /* 0x000fe200078e00ff */
[----:B------:R-:W-:Y:S02]  /*09e0*/  @!P3 IADD3 R0, R0, -R41, RZ ;  /* 0x800000290000b210 */ /* 0x000fe40007ffe0ff */
[----:B------:R-:W-:Y:S01]  /*09f0*/  @!P5 IADD3 R5, -R5, RZ, RZ ;  /* 0x000000ff0505d210 */ /* 0x000fe20007ffe1ff */
[----:B------:R-:W-:Y:S01]  /*0a00*/  IMAD R12, R12, R33, R14 ;  /* 0x000000210c0c7224 */ /* 0x000fe200078e020e */
[----:B------:R-:W-:-:S02]  /*0a10*/  ISETP.GE.AND P5, PT, R13, RZ, PT ;  /* 0x000000ff0d00720c */ /* 0x000fc40003fa6270 */
[C---:B------:R-:W-:Y:S02]  /*0a20*/  ISETP.GT.U32.AND P3, PT, R41.reuse, R0, PT ;  /* 0x000000002900720c */ /* 0x040fe40003f64070 */
[----:B------:R-:W-:Y:S02]  /*0a30*/  IABS R13, R18 ;  /* 0x00000012000d7213 */ /* 0x000fe40000000000 */
[-C--:B------:R-:W-:Y:S02]  /*0a40*/  @!P0 IADD3 R8, R8, -R41.reuse, RZ ;  /* 0x8000002908088210 */ /* 0x080fe40007ffe0ff */
[----:B------:R-:W-:Y:S02]  /*0a50*/  ISETP.GT.U32.AND P0, PT, R41, R2, PT ;  /* 0x000000022900720c */ /* 0x000fe40003f04070 */
[----:B------:R-:W-:Y:S02]  /*0a60*/  @!P6 IADD3 R10, R10, -R41, RZ ;  /* 0x800000290a0ae210 */ /* 0x000fe40007ffe0ff */
[----:B------:R-:W-:-:S02]  /*0a70*/  LOP3.LUT R23, R7, 0x24, R11, 0xfe, !PT ;  /* 0x0000002407177812 */ /* 0x000fc400078efe0b */
[----:B------:R-:W-:Y:S02]  /*0a80*/  ISETP.GT.U32.AND P6, PT, R41, R12, PT ;  /* 0x0000000c2900720c */ /* 0x000fe40003fc4070 */
[----:B------:R-:W-:Y:S02]  /*0a90*/  MOV R14, R13 ;  /* 0x0000000d000e7202 */ /* 0x000fe40000000f00 */
[----:B------:R-:W-:Y:S02]  /*0aa0*/  IABS R16, R23 ;  /* 0x0000001700107213 */ /* 0x000fe40000000000 */
[----:B------:R-:W-:Y:S01]  /*0ab0*/  @!P1 IADD3 R6, -R6, RZ, RZ ;  /* 0x000000ff06069210 */ /* 0x000fe20007ffe1ff */
[----:B------:R-:W-:Y:S01]  /*0ac0*/  IMAD.HI.U32 R13, R3, R14, RZ ;  /* 0x0000000e030d7227 */ /* 0x000fe200078e00ff */
[----:B------:R-:W-:Y:S02]  /*0ad0*/  ISETP.GE.AND P1, PT, R15, RZ, PT ;  /* 0x000000ff0f00720c */ /* 0x000fe40003f26270 */
[-C--:B------:R-:W-:Y:S01]  /*0ae0*/  @!P3 IADD3 R0, R0, -R41.reuse, RZ ;  /* 0x800000290000b210 */ /* 0x080fe20007ffe0ff */
[----:B------:R-:W-:Y:S01]  /*0af0*/  IMAD.HI.U32 R15, R3, R16, RZ ;  /* 0x00000010030f7227 */ /* 0x000fe200078e00ff */
[----:B------:R-:W-:-:S02]  /*0b00*/  @!P0 IADD3 R2, R2, -R41, RZ ;  /* 0x8000002902028210 */ /* 0x000fc40007ffe0ff */
[----:B------:R-:W-:Y:S01]  /*0b10*/  @!P6 IADD3 R12, R12, -R41, RZ ;  /* 0x800000290c0ce210 */ /* 0x000fe20007ffe0ff */
[-C--:B------:R-:W-:Y:S01]  /*0b20*/  IMAD R14, R13, R33.reuse, R14 ;  /* 0x000000210d0e7224 */ /* 0x080fe200078e020e */
[----:B------:R-:W-:Y:S01]  /*0b30*/  MOV R13, R0 ;  /* 0x00000000000d7202 */ /* 0x000fe20000000f00 */
[----:B------:R-:W-:Y:S01]  /*0b40*/  IMAD R16, R15, R33, R16 ;  /* 0x000000210f107224 */ /* 0x000fe200078e0210 */
[C---:B------:R-:W-:Y:S02]  /*0b50*/  ISETP.GT.U32.AND P6, PT, R41.reuse, R2, PT ;  /* 0x000000022900720c */ /* 0x040fe40003fc4070 */
[----:B------:R-:W-:Y:S02]  /*0b60*/  ISETP.GT.U32.AND P3, PT, R41, R14, PT ;  /* 0x0000000e2900720c */ /* 0x000fe40003f64070 */
[----:B------:R-:W-:Y:S02]  /*0b70*/  @!P2 IADD3 R8, -R8, RZ, RZ ;  /* 0x000000ff0808a210 */ /* 0x000fe40007ffe1ff */
[----:B------:R-:W-:-:S02]  /*0b80*/  LOP3.LUT R15, R7, 0x28, R11, 0xfe, !PT ;  /* 0x00000028070f7812 */ /* 0x000fc400078efe0b */
[----:B------:R-:W-:Y:S02]  /*0b90*/  ISETP.GT.U32.AND P2, PT, R41, R12, PT ;  /* 0x0000000c2900720c */ /* 0x000fe40003f44070 */
[----:B------:R-:W-:Y:S02]  /*0ba0*/  @!P5 IADD3 R13, -R13, RZ, RZ ;  /* 0x000000ff0d0dd210 */ /* 0x000fe40007ffe1ff */
[----:B------:R-:W-:Y:S02]  /*0bb0*/  ISETP.GT.U32.AND P5, PT, R41, R16, PT ;  /* 0x000000102900720c */ /* 0x000fe40003fa4070 */
[----:B------:R-:W-:Y:S02]  /*0bc0*/  IABS R20, R15 ;  /* 0x0000000f00147213 */ /* 0x000fe40000000000 */
[----:B------:R-:W-:Y:S02]  /*0bd0*/  ISETP.GE.AND P0, PT, R17, RZ, PT ;  /* 0x000000ff1100720c */ /* 0x000fe40003f06270 */
[----:B------:R-:W-:Y:S01]  /*0be0*/  LOP3.LUT R17, R7, 0x2c, R11, 0xfe, !PT ;  /* 0x0000002c07117812 */ /* 0x000fe200078efe0b */
[----:B------:R-:W-:Y:S01]  /*0bf0*/  IMAD.HI.U32 R0, R3, R20, RZ ;  /* 0x0000001403007227 */ /* 0x000fe200078e00ff */
[----:B------:R-:W-:-:S02]  /*0c00*/  @!P6 IADD3 R2, R2, -R41, RZ ;  /* 0x800000290202e210 */ /* 0x000fc40007ffe0ff */
[----:B------:R-:W-:Y:S02]  /*0c10*/  @!P3 IADD3 R14, R14, -R41, RZ ;  /* 0x800000290e0eb210 */ /* 0x000fe40007ffe0ff */
[----:B------:R-:W-:Y:S02]  /*0c20*/  IABS R22, R17 ;  /* 0x0000001100167213 */ /* 0x000fe40000000000 */
[----:B------:R-:W-:Y:S01]  /*0c30*/  ISETP.GE.AND P3, PT, R17, RZ, PT ;  /* 0x000000ff1100720c */ /* 0x000fe20003f66270 */
[----:B------:R-:W-:Y:S01]  /*0c40*/  IMAD R17, R0, R33, R20 ;  /* 0x0000002100117224 */ /* 0x000fe200078e0214 */
[-C--:B------:R-:W-:Y:S02]  /*0c50*/  @!P2 IADD3 R12, R12, -R41.reuse, RZ ;  /* 0x800000290c0ca210 */ /* 0x080fe40007ffe0ff */
[----:B------:R-:W-:Y:S02]  /*0c60*/  ISETP.GE.AND P2, PT, R15, RZ, PT ;  /* 0x000000ff0f00720c */ /* 0x000fe40003f46270 */
[----:B------:R-:W-:-:S02]  /*0c70*/  @!P5 IADD3 R16, R16, -R41, RZ ;  /* 0x800000291010d210 */ /* 0x000fc40007ffe0ff */
[----:B------:R-:W-:Y:S02]  /*0c80*/  SHF.R.S32.HI R20, RZ, 0x19, R21 ;  /* 0x00000019ff147819 */ /* 0x000fe40000011415 */
[----:B------:R-:W-:Y:S02]  /*0c90*/  SHF.L.U32 R0, R21, 0x6, RZ ;  /* 0x0000000615007819 */ /* 0x000fe400000006ff */
[----:B------:R-:W-:Y:S02]  /*0ca0*/  MOV R15, R2 ;  /* 0x00000002000f7202 */ /* 0x000fe40000000f00 */
[----:B------:R-:W-:Y:S02]  /*0cb0*/  ISETP.GT.U32.AND P5, PT, R41, R14, PT ;  /* 0x0000000e2900720c */ /* 0x000fe40003fa4070 */
[----:B------:R-:W-:Y:S02]  /*0cc0*/  ISETP.GE.AND P6, PT, R23, RZ, PT ;  /* 0x000000ff1700720c */ /* 0x000fe40003fc6270 */
[----:B------:R-:W-:-:S02]  /*0cd0*/  @!P4 IADD3 R10, -R10, RZ, RZ ;  /* 0x000000ff0a0ac210 */ /* 0x000fc40007ffe1ff */
[----:B------:R-:W-:Y:S02]  /*0ce0*/  SGXT R20, R20, 0x1 ;  /* 0x000000011414781a */ /* 0x000fe40000000200 */
[----:B------:R-:W-:Y:S02]  /*0cf0*/  LOP3.LUT R23, R0, R11, RZ, 0xfc, !PT ;  /* 0x0000000b00177212 */ /* 0x000fe400078efcff */
[----:B------:R-:W-:Y:S01]  /*0d00*/  ISETP.GE.AND P4, PT, R18, RZ, PT ;  /* 0x000000ff1200720c */ /* 0x000fe20003f86270 */
[----:B------:R-:W-:Y:S01]  /*0d10*/  IMAD.HI.U32 R18, R3, R22, RZ ;  /* 0x0000001603127227 */ /* 0x000fe200078e00ff */
[----:B------:R-:W-:Y:S02]  /*0d20*/  @!P1 IADD3 R15, -R15, RZ, RZ ;  /* 0x000000ff0f0f9210 */ /* 0x000fe40007ffe1ff */
[----:B------:R-:W-:Y:S01]  /*0d30*/  ISETP.GT.U32.AND P1, PT, R41, R16, PT ;  /* 0x000000102900720c */ /* 0x000fe20003f24070 */
[----:B------:R-:W-:Y:S01]  /*0d40*/  IMAD R18, R18, R33, R22 ;  /* 0x0000002112127224 */ /* 0x000fe200078e0216 */
[----:B------:R-:W-:-:S02]  /*0d50*/  LOP3.LUT R21, R7, 0x30, R11, 0xfe, !PT ;  /* 0x0000003007157812 */ /* 0x000fc400078efe0b */
[----:B------:R-:W-:Y:S02]  /*0d60*/  LEA.HI R2, R20, R23, RZ, 0x7 ;  /* 0x0000001714027211 */ /* 0x000fe400078f38ff */
[----:B------:R-:W-:Y:S02]  /*0d70*/  IABS R26, R21 ;  /* 0x00000015001a7213 */ /* 0x000fe40000000000 */
[----:B------:R-:W-:Y:S02]  /*0d80*/  LOP3.LUT R2, R2, 0xffffff80, RZ, 0xc0, !PT ;  /* 0xffffff8002027812 */ /* 0x000fe400078ec0ff */
[----:B------:R-:W-:Y:S02]  /*0d90*/  @!P0 IADD3 R12, -R12, RZ, RZ ;  /* 0x000000ff0c0c8210 */ /* 0x000fe40007ffe1ff */
[----:B------:R-:W-:Y:S02]  /*0da0*/  ISETP.GT.U32.AND P0, PT, R41, R17, PT ;  /* 0x000000112900720c */ /* 0x000fe40003f04070 */
[----:B------:R-:W-:-:S02]  /*0db0*/  @!P5 IADD3 R14, R14, -R41, RZ ;  /* 0x800000290e0ed210 */ /* 0x000fc40007ffe0ff */
[----:B------:R-:W-:Y:S02]  /*0dc0*/  ISETP.GT.U32.AND P5, PT, R41, R18, PT ;  /* 0x000000122900720c */ /* 0x000fe40003fa4070 */
[----:B------:R-:W-:Y:S01]  /*0dd0*/  IADD3 R24, R23, -R2, RZ ;  /* 0x8000000217187210 */ /* 0x000fe20007ffe0ff */
[----:B------:R-:W-:Y:S01]  /*0de0*/  IMAD.HI.U32 R2, R3, R26, RZ ;  /* 0x0000001a03027227 */ /* 0x000fe200078e00ff */
[----:B------:R-:W-:Y:S02]  /*0df0*/  @!P1 IADD3 R16, R16, -R41, RZ ;  /* 0x8000002910109210 */ /* 0x000fe40007ffe0ff */
[----:B------:R-:W-:Y:S01]  /*0e00*/  ISETP.GE.AND P1, PT, R21, RZ, PT ;  /* 0x000000ff1500720c */ /* 0x000fe20003f26270 */
[----:B------:R-:W-:Y:S01]  /*0e10*/  IMAD R21, R2, R33, R26 ;  /* 0x0000002102157224 */ /* 0x000fe200078e021a */
[--C-:B------:R-:W-:Y:S02]  /*0e20*/  LOP3.LUT R22, R7, 0x34, R11.reuse, 0xfe, !PT ;  /* 0x0000003407167812 */ /* 0x100fe400078efe0b */
[----:B------:R-:W-:-:S02]  /*0e30*/  LOP3.LUT R25, R0, 0x4, R11, 0xfe, !PT ;  /* 0x0000000400197812 */ /* 0x000fc400078efe0b */
[----:B------:R-:W-:Y:S02]  /*0e40*/  @!P6 IADD3 R16, -R16, RZ, RZ ;  /* 0x000000ff1010e210 */ /* 0x000fe40007ffe1ff */
[----:B------:R-:W-:Y:S02]  /*0e50*/  ISETP.GT.U32.AND P6, PT, R41, R21, PT ;  /* 0x000000152900720c */ /* 0x000fe40003fc4070 */
[-C--:B------:R-:W-:Y:S02]  /*0e60*/  @!P0 IADD3 R17, R17, -R41.reuse, RZ ;  /* 0x8000002911118210 */ /* 0x080fe40007ffe0ff */
[----:B------:R-:W-:Y:S02]  /*0e70*/  ISETP.GE.AND P0, PT, R22, RZ, PT ;  /* 0x000000ff1600720c */ /* 0x000fe40003f06270 */
[----:B------:R-:W-:Y:S02]  /*0e80*/  IABS R28, R22 ;  /* 0x00000016001c7213 */ /* 0x000fe40000000000 */
[----:B------:R-:W-:-:S02]  /*0e90*/  @!P5 IADD3 R18, R18, -R41, RZ ;  /* 0x800000291212d210 */ /* 0x000fc40007ffe0ff */
[----:B------:R-:W-:Y:S01]  /*0ea0*/  LEA.HI R22, R20, R25, RZ, 0x7 ;  /* 0x0000001914167211 */ /* 0x000fe200078f38ff */
[----:B------:R-:W-:Y:S01]  /*0eb0*/  IMAD.HI.U32 R2, R3, R28, RZ ;  /* 0x0000001c03027227 */ /* 0x000fe200078e00ff */
[----:B------:R-:W-:Y:S02]  /*0ec0*/  @!P4 IADD3 R14, -R14, RZ, RZ ;  /* 0x000000ff0e0ec210 */ /* 0x000fe40007ffe1ff */
[----:B------:R-:W-:Y:S02]  /*0ed0*/  ISETP.GT.U32.AND P4, PT, R41, R18, PT ;  /* 0x000000122900720c */ /* 0x000fe40003f84070 */
[----:B------:R-:W-:Y:S02]  /*0ee0*/  LOP3.LUT R22, R22, 0xffffff80, RZ, 0xc0, !PT ;  /* 0xffffff8016167812 */ /* 0x000fe400078ec0ff */
[--C-:B------:R-:W-:Y:S02]  /*0ef0*/  LOP3.LUT R27, R0, 0x8, R11.reuse, 0xfe, !PT ;  /* 0x00000008001b7812 */ /* 0x100fe400078efe0b */
[----:B------:R-:W-:Y:S01]  /*0f00*/  IADD3 R25, R25, -R22, RZ ;  /* 0x8000001619197210 */ /* 0x000fe20007ffe0ff */
[----:B------:R-:W-:Y:S01]  /*0f10*/  IMAD R22, R2, R33, R28 ;  /* 0x0000002102167224 */ /* 0x000fe200078e021c */
[----:B------:R-:W-:-:S02]  /*0f20*/  LOP3.LUT R23, R7, 0x38, R11, 0xfe, !PT ;  /* 0x0000003807177812 */ /* 0x000fc400078efe0b */
[----:B------:R-:W-:Y:S02]  /*0f30*/  LEA.HI R2, R20, R27, RZ, 0x7 ;  /* 0x0000001b14027211 */ /* 0x000fe400078f38ff */
[----:B------:R-:W-:Y:S02]  /*0f40*/  @!P6 IADD3 R21, R21, -R41, RZ ;  /* 0x800000291515e210 */ /* 0x000fe40007ffe0ff */
[----:B------:R-:W-:Y:S02]  /*0f50*/  LOP3.LUT R29, R0, 0xc, R11, 0xfe, !PT ;  /* 0x0000000c001d7812 */ /* 0x000fe400078efe0b */
[----:B------:R-:W-:Y:S02]  /*0f60*/  IABS R30, R23 ;  /* 0x00000017001e7213 */ /* 0x000fe40000000000 */
[----:B------:R-:W-:Y:S02]  /*0f70*/  LOP3.LUT R2, R2, 0xffffff80, RZ, 0xc0, !PT ;  /* 0xffffff8002027812 */ /* 0x000fe400078ec0ff */
[----:B------:R-:W-:-:S02]  /*0f80*/  ISETP.GT.U32.AND P6, PT, R41, R21, PT ;  /* 0x000000152900720c */ /* 0x000fc40003fc4070 */
[----:B------:R-:W-:Y:S02]  /*0f90*/  @!P4 IADD3 R18, R18, -R41, RZ ;  /* 0x800000291212c210 */ /* 0x000fe40007ffe0ff */
[----:B------:R-:W-:Y:S02]  /*0fa0*/  ISETP.GE.AND P4, PT, R23, RZ, PT ;  /* 0x000000ff1700720c */ /* 0x000fe40003f86270 */
[----:B------:R-:W-:Y:S02]  /*0fb0*/  LEA.HI R23, R20, R29, RZ, 0x7 ;  /* 0x0000001d14177211 */ /* 0x000fe400078f38ff */
[----:B------:R-:W-:Y:S01]  /*0fc0*/  IADD3 R26, R27, -R2, RZ ;  /* 0x800000021b1a7210 */ /* 0x000fe20007ffe0ff */
[----:B------:R-:W-:Y:S01]  /*0fd0*/  IMAD.HI.U32 R2, R3, R30, RZ ;  /* 0x0000001e03027227 */ /* 0x000fe200078e00ff */
[----:B------:R-:W-:Y:S02]  /*0fe0*/  ISETP.GT.U32.AND P5, PT, R41, R17, PT ;  /* 0x000000112900720c */ /* 0x000fe40003fa4070 */
[----:B------:R-:W-:Y:S01]  /*0ff0*/  LOP3.LUT R27, R23, 0xffffff80, RZ, 0xc0, !PT ;  /* 0xffffff80171b7812 */ /* 0x000fe200078ec0ff */
[----:B------:R-:W-:Y:S01]  /*1000*/  IMAD R23, R2, R33, R30 ;  /* 0x0000002102177224 */ /* 0x000fe200078e021e */
[----:B------:R-:W-:-:S02]  /*1010*/  @!P6 IADD3 R21, R21, -R41, RZ ;  /* 0x800000291515e210 */ /* 0x000fc40007ffe0ff */
[----:B------:R-:W-:Y:S02]  /*1020*/  SGXT.U32 R2, R32, 0x3 ;  /* 0x000000032002781a */ /* 0x000fe40000000000 */
[----:B------:R-:W-:Y:S02]  /*1030*/  ISETP.GT.U32.AND P6, PT, R41, R23, PT ;  /* 0x000000172900720c */ /* 0x000fe40003fc4070 */
[C---:B------:R-:W-:Y:S02]  /*1040*/  LOP3.LUT R2, R7.reuse, R2, RZ, 0xfc, !PT ;  /* 0x0000000207027212 */ /* 0x040fe400078efcff */
[----:B------:R-:W-:Y:S02]  /*1050*/  LOP3.LUT R7, R7, 0x3c, R11, 0xfe, !PT ;  /* 0x0000003c07077812 */ /* 0x000fe400078efe0b */
[----:B------:R-:W-:Y:S02]  /*1060*/  @!P5 IADD3 R17, R17, -R41, RZ ;  /* 0x800000291111d210 */ /* 0x000fe40007ffe0ff */
[----:B------:R-:W-:-:S02]  /*1070*/  ISETP.GT.U32.AND P5, PT, R41, R22, PT ;  /* 0x000000162900720c */ /* 0x000fc40003fa4070 */
[----:B------:R-:W-:Y:S02]  /*1080*/  IABS R32, R7 ;  /* 0x0000000700207213 */ /* 0x000fe40000000000 */
[----:B------:R-:W-:Y:S02]  /*1090*/  LOP3.LUT R31, R0, 0x10, R11, 0xfe, !PT ;  /* 0x00000010001f7812 */ /* 0x000fe400078efe0b */
[----:B------:R-:W-:Y:S01]  /*10a0*/  @!P6 IADD3 R23, R23, -R41, RZ ;  /* 0x800000291717e210 */ /* 0x000fe20007ffe0ff */
[----:B------:R-:W-:Y:S01]  /*10b0*/  IMAD.HI.U32 R3, R3, R32, RZ ;  /* 0x0000002003037227 */ /* 0x000fe200078e00ff */
[----:B------:R-:W-:Y:S02]  /*10c0*/  LEA.HI R28, R20, R31, RZ, 0x7 ;  /* 0x0000001f141c7211 */ /* 0x000fe400078f38ff */
[----:B------:R-:W-:Y:S01]  /*10d0*/  ISETP.GT.U32.AND P6, PT, R41, R23, PT ;  /* 0x000000172900720c */ /* 0x000fe20003fc4070 */
[----:B------:R-:W-:Y:S01]  /*10e0*/  IMAD R3, R3, R33, R32 ;  /* 0x0000002103037224 */ /* 0x000fe200078e0220 */
[----:B------:R-:W-:-:S02]  /*10f0*/  LOP3.LUT R28, R28, 0xffffff80, RZ, 0xc0, !PT ;  /* 0xffffff801c1c7812 */ /* 0x000fc400078ec0ff */
[-C--:B------:R-:W-:Y:S02]  /*1100*/  @!P5 IADD3 R22, R22, -R41.reuse, RZ ;  /* 0x800000291616d210 */ /* 0x080fe40007ffe0ff */
[C-C-:B------:R-:W-:Y:S02]  /*1110*/  LOP3.LUT R36, R0.reuse, 0x1c, R11.reuse, 0xfe, !PT ;  /* 0x0000001c00247812 */ /* 0x140fe400078efe0b */
[----:B------:R-:W-:Y:S02]  /*1120*/  ISETP.GT.U32.AND P5, PT, R41, R22, PT ;  /* 0x000000162900720c */ /* 0x000fe40003fa4070 */
[----:B------:R-:W-:Y:S02]  /*1130*/  IADD3 R28, R31, -R28, RZ ;  /* 0x8000001c1f1c7210 */ /* 0x000fe40007ffe0ff */
[----:B------:R-:W-:Y:S02]  /*1140*/  LOP3.LUT R34, R0, 0x14, R11, 0xfe, !PT ;  /* 0x0000001400227812 */ /* 0x000fe400078efe0b */
[----:B------:R-:W-:-:S02]  /*1150*/  @!P6 IADD3 R23, R23, -R41, RZ ;  /* 0x800000291717e210 */ /* 0x000fc40007ffe0ff */
[----:B------:R-:W-:Y:S02]  /*1160*/  ISETP.GT.U32.AND P6, PT, R41, R3, PT ;  /* 0x000000032900720c */ /* 0x000fe40003fc4070 */
[----:B------:R-:W-:Y:S02]  /*1170*/  LEA.HI R31, R20, R36, RZ, 0x7 ;  /* 0x00000024141f7211 */ /* 0x000fe400078f38ff */
[----:B------:R-:W-:Y:S02]  /*1180*/  LOP3.LUT R35, R0, 0x18, R11, 0xfe, !PT ;  /* 0x0000001800237812 */ /* 0x000fe400078efe0b */
[----:B------:R-:W-:Y:S02]  /*1190*/  @!P5 IADD3 R22, R22, -R41, RZ ;  /* 0x800000291616d210 */ /* 0x000fe40007ffe0ff */
[----:B------:R-:W-:Y:S02]  /*11a0*/  ISETP.GE.AND P5, PT, R7, RZ, PT ;  /* 0x000000ff0700720c */ /* 0x000fe40003fa6270 */
[----:B------:R-:W-:-:S02]  /*11b0*/  LEA.HI R7, R20, R34, RZ, 0x7 ;  /* 0x0000002214077211 */ /* 0x000fc400078f38ff */
[----:B------:R-:W-:Y:S02]  /*11c0*/  LOP3.LUT R31, R31, 0xffffff80, RZ, 0xc0, !PT ;  /* 0xffffff801f1f7812 */ /* 0x000fe400078ec0ff */
[----:B------:R-:W-:Y:S02]  /*11d0*/  IADD3 R27, R29, -R27, RZ ;  /* 0x8000001b1d1b7210 */ /* 0x000fe40007ffe0ff */
[----:B------:R-:W-:Y:S02]  /*11e0*/  LEA.HI R29, R20, R35, RZ, 0x7 ;  /* 0x00000023141d7211 */ /* 0x000fe400078f38ff */
[----:B------:R-:W-:Y:S02]  /*11f0*/  LOP3.LUT R7, R7, 0xffffff80, RZ, 0xc0, !PT ;  /* 0xffffff8007077812 */ /* 0x000fe400078ec0ff */
[----:B------:R-:W-:Y:S02]  /*1200*/  IADD3 R31, R36, -R31, RZ ;  /* 0x8000001f241f7210 */ /* 0x000fe40007ffe0ff */
[----:B------:R-:W-:-:S02]  /*1210*/  LOP3.LUT R36, R0, 0x20, R11, 0xfe, !PT ;  /* 0x0000002000247812 */ /* 0x000fc400078efe0b */
[----:B------:R-:W-:Y:S02]  /*1220*/  LOP3.LUT R30, R29, 0xffffff80, RZ, 0xc0, !PT ;  /* 0xffffff801d1e7812 */ /* 0x000fe400078ec0ff */
[----:B------:R-:W-:Y:S02]  /*1230*/  @!P6 IADD3 R3, R3, -R41, RZ ;  /* 0x800000290303e210 */ /* 0x000fe40007ffe0ff */
[----:B------:R-:W-:Y:S02]  /*1240*/  IADD3 R29, R34, -R7, RZ ;  /* 0x80000007221d7210 */ /* 0x000fe40007ffe0ff */
[C-C-:B------:R-:W-:Y:S02]  /*1250*/  LOP3.LUT R37, R0.reuse, 0x24, R11.reuse, 0xfe, !PT ;  /* 0x0000002400257812 */ /* 0x140fe400078efe0b */
[----:B------:R-:W-:Y:S02]  /*1260*/  LOP3.LUT R39, R0, 0x28, R11, 0xfe, !PT ;  /* 0x0000002800277812 */ /* 0x000fe400078efe0b */
[----:B------:R-:W-:-:S02]  /*1270*/  LEA.HI R7, R20, R36, RZ, 0x7 ;  /* 0x0000002414077211 */ /* 0x000fc400078f38ff */
[----:B------:R-:W-:Y:S02]  /*1280*/  ISETP.GT.U32.AND P6, PT, R41, R3, PT ;  /* 0x000000032900720c */ /* 0x000fe40003fc4070 */
[--C-:B------:R-:W-:Y:S02]  /*1290*/  LOP3.LUT R38, R0, 0x2c, R11.reuse, 0xfe, !PT ;  /* 0x0000002c00267812 */ /* 0x100fe400078efe0b */
[C---:B------:R-:W-:Y:S02]  /*12a0*/  LEA.HI R32, R20.reuse, R37, RZ, 0x7 ;  /* 0x0000002514207211 */ /* 0x040fe400078f38ff */
[----:B------:R-:W-:Y:S02]  /*12b0*/  LEA.HI R34, R20, R39, RZ, 0x7 ;  /* 0x0000002714227211 */ /* 0x000fe400078f38ff */
[----:B------:R-:W-:Y:S02]  /*12c0*/  LOP3.LUT R7, R7, 0xffffff80, RZ, 0xc0, !PT ;  /* 0xffffff8007077812 */ /* 0x000fe400078ec0ff */
[----:B------:R-:W-:-:S02]  /*12d0*/  LOP3.LUT R43, R0, 0x34, R11, 0xfe, !PT ;  /* 0x00000034002b7812 */ /* 0x000fc400078efe0b */
[----:B------:R-:W-:Y:S02]  /*12e0*/  IADD3 R30, R35, -R30, RZ ;  /* 0x8000001e231e7210 */ /* 0x000fe40007ffe0ff */
[----:B------:R-:W-:Y:S02]  /*12f0*/  LEA.HI R35, R20, R38, RZ, 0x7 ;  /* 0x0000002614237211 */ /* 0x000fe400078f38ff */
[----:B------:R-:W-:Y:S02]  /*1300*/  LOP3.LUT R33, R32, 0xffffff80, RZ, 0xc0, !PT ;  /* 0xffffff8020217812 */ /* 0x000fe400078ec0ff */
[----:B------:R-:W-:Y:S02]  /*1310*/  LOP3.LUT R34, R34, 0xffffff80, RZ, 0xc0, !PT ;  /* 0xffffff8022227812 */ /* 0x000fe400078ec0ff */
[----:B------:R-:W-:Y:S02]  /*1320*/  IADD3 R32, R36, -R7, RZ ;  /* 0x8000000724207210 */ /* 0x000fe40007ffe0ff */
[----:B------:R-:W-:-:S02]  /*1330*/  LOP3.LUT R40, R0, 0x30, R11, 0xfe, !PT ;  /* 0x0000003000287812 */ /* 0x000fc400078efe0b */
[C-C-:B------:R-:W-:Y:S02]  /*1340*/  LOP3.LUT R45, R0.reuse, 0x38, R11.reuse, 0xfe, !PT ;  /* 0x00000038002d7812 */ /* 0x140fe400078efe0b */
[----:B------:R-:W-:Y:S02]  /*1350*/  LOP3.LUT R42, R0, 0x3c, R11, 0xfe, !PT ;  /* 0x0000003c002a7812 */ /* 0x000fe400078efe0b */
[----:B------:R-:W-:Y:S02]  /*1360*/  LEA.HI R36, R20, R43, RZ, 0x7 ;  /* 0x0000002b14247211 */ /* 0x000fe400078f38ff */
[----:B------:R-:W-:Y:S02]  /*1370*/  LOP3.LUT R35, R35, 0xffffff80, RZ, 0xc0, !PT ;  /* 0xffffff8023237812 */ /* 0x000fe400078ec0ff */
[----:B------:R-:W-:Y:S02]  /*1380*/  IADD3 R33, R37, -R33, RZ ;  /* 0x8000002125217210 */ /* 0x000fe40007ffe0ff */
[----:B------:R-:W-:-:S02]  /*1390*/  IADD3 R34, R39, -R34, RZ ;  /* 0x8000002227227210 */ /* 0x000fc40007ffe0ff */
[C---:B------:R-:W-:Y:S02]  /*13a0*/  LEA.HI R7, R20.reuse, R40, RZ, 0x7 ;  /* 0x0000002814077211 */ /* 0x040fe400078f38ff */
[C---:B------:R-:W-:Y:S02]  /*13b0*/  LEA.HI R37, R20.reuse, R45, RZ, 0x7 ;  /* 0x0000002d14257211 */ /* 0x040fe400078f38ff */
[----:B------:R-:W-:Y:S02]  /*13c0*/  LEA.HI R39, R20, R42, RZ, 0x7 ;  /* 0x0000002a14277211 */ /* 0x000fe400078f38ff */
[----:B------:R-:W-:Y:S02]  /*13d0*/  LOP3.LUT R20, R36, 0xffffff80, RZ, 0xc0, !PT ;  /* 0xffffff8024147812 */ /* 0x000fe400078ec0ff */
[----:B------:R-:W-:Y:S02]  /*13e0*/  IADD3 R35, R38, -R35, RZ ;  /* 0x8000002326237210 */ /* 0x000fe40007ffe0ff */
[----:B------:R-:W-:-:S02]  /*13f0*/  @!P6 IADD3 R3, R3, -R41, RZ ;  /* 0x800000290303e210 */ /* 0x000fc40007ffe0ff */
[----:B------:R-:W-:Y:S02]  /*1400*/  LOP3.LUT R38, R37, 0xffffff80, RZ, 0xc0, !PT ;  /* 0xffffff8025267812 */ /* 0x000fe400078ec0ff */
[----:B------:R-:W-:Y:S02]  /*1410*/  ISETP.NE.AND P6, PT, R4, RZ, PT ;  /* 0x000000ff0400720c */ /* 0x000fe40003fc5270 */
[----:B------:R-:W-:Y:S02]  /*1420*/  IADD3 R37, R43, -R20, RZ ;  /* 0x800000142b257210 */ /* 0x000fe40007ffe0ff */
[----:B------:R-:W-:Y:S02]  /*1430*/  LOP3.LUT R4, RZ, R4, RZ, 0x33, !PT ;  /* 0x00000004ff047212 */ /* 0x000fe400078e33ff */
[----:B------:R-:W-:Y:S02]  /*1440*/  @!P0 IADD3 R22, -R22, RZ, RZ ;  /* 0x000000ff16168210 */ /* 0x000fe40007ffe1ff */
[----:B------:R-:W-:-:S02]  /*1450*/  SHF.L.U32 R20, R19, 0x2, RZ ;  /* 0x0000000213147819 */ /* 0x000fc400000006ff */
[----:B------:R-:W-:Y:S02]  /*1460*/  @!P3 IADD3 R18, -R18, RZ, RZ ;  /* 0x000000ff1212b210 */ /* 0x000fe40007ffe1ff */
[----:B------:R-:W-:Y:S02]  /*1470*/  @!P5 IADD3 R3, -R3, RZ, RZ ;  /* 0x000000ff0303d210 */ /* 0x000fe40007ffe1ff */
[----:B------:R-:W-:Y:S02]  /*1480*/  @!P2 IADD3 R17, -R17, RZ, RZ ;  /* 0x000000ff1111a210 */ /* 0x000fe40007ffe1ff */
[----:B------:R-:W-:Y:S02]  /*1490*/  @!P1 IADD3 R21, -R21, RZ, RZ ;  /* 0x000000ff15159210 */ /* 0x000fe40007ffe1ff */
[----:B------:R-:W-:Y:S02]  /*14a0*/  @!P4 IADD3 R23, -R23, RZ, RZ ;  /* 0x000000ff1717c210 */ /* 0x000fe40007ffe1ff */
[----:B------:R-:W-:-:S02]  /*14b0*/  SEL R95, R4, R22, !P6 ;  /* 0x00000016045f7207 */ /* 0x000fc40007000000 */
[C---:B------:R-:W-:Y:S02]  /*14c0*/  SEL R69, R4.reuse, R5, !P6 ;  /* 0x0000000504457207 */ /* 0x040fe40007000000 */
[----:B------:R-:W-:Y:S02]  /*14d0*/  SEL R91, R4, R18, !P6 ;  /* 0x00000012045b7207 */ /* 0x000fe40007000000 */
[----:B------:R-:W-:Y:S02]  /*14e0*/  LOP3.LUT R22, R20, 0x7c, RZ, 0xc0, !PT ;  /* 0x0000007c14167812 */ /* 0x000fe400078ec0ff */
[----:B------:R-:W-:Y:S02]  /*14f0*/  LOP3.LUT R7, R7, 0xffffff80, RZ, 0xc0, !PT ;  /* 0xffffff8007077812 */ /* 0x000fe400078ec0ff */
[C---:B------:R-:W-:Y:S01]  /*1500*/  SEL R71, R4.reuse, R9, !P6 ;  /* 0x0000000904477207 */ /* 0x040fe20007000000 */
[--C-:B------:R-:W-:Y:S01]  /*1510*/  IMAD R162, R69, 0xb0, R22.reuse ;  /* 0x000000b045a27824 */ /* 0x100fe200078e0216 */
[----:B------:R-:W-:Y:S01]  /*1520*/  SEL R18, R4, R3, !P6 ;  /* 0x0000000304127207 */ /* 0x000fe20007000000 */
[--C-:B------:R-:W-:Y:S01]  /*1530*/  IMAD R41, R28, 0xb0, R22.reuse ;  /* 0x000000b01c297824 */ /* 0x100fe200078e0216 */
[C---:B------:R-:W-:Y:S01]  /*1540*/  SEL R73, R4.reuse, R6, !P6 ;  /* 0x0000000604497207 */ /* 0x040fe20007000000 */
[----:B------:R-:W-:Y:S01]  /*1550*/  IMAD R160, R71, 0xb0, R22 ;  /* 0x000000b047a07824 */ /* 0x000fe200078e0216 */
[----:B------:R-:W-:Y:S01]  /*1560*/  SEL R75, R4, R8, !P6 ;  /* 0x00000008044b7207 */ /* 0x000fe20007000000 */
[----:B------:R-:W-:Y:S01]  /*1570*/  IMAD.WIDE R162, R162, R147, c[0x0][0x168] ;  /* 0x00005a00a2a27625 */ /* 0x000fe200078e0293 */
[----:B------:R-:W-:-:S02]  /*1580*/  SEL R77, R4, R10, !P6 ;  /* 0x0000000a044d7207 */ /* 0x000fc40007000000 */
[C---:B------:R-:W-:Y:S01]  /*1590*/  SEL R79, R4.reuse, R13, !P6 ;  /* 0x0000000d044f7207 */ /* 0x040fe20007000000 */
[--C-:B------:R-:W-:Y:S01]  /*15a0*/  IMAD R158, R73, 0xb0, R22.reuse ;  /* 0x000000b0499e7824 */ /* 0x100fe200078e0216 */
[C---:B------:R-:W-:Y:S01]  /*15b0*/  SEL R81, R4.reuse, R15, !P6 ;  /* 0x0000000f04517207 */ /* 0x040fe20007000000 */
[--C-:B------:R-:W-:Y:S01]  /*15c0*/  IMAD R156, R75, 0xb0, R22.reuse ;  /* 0x000000b04b9c7824 */ /* 0x100fe200078e0216 */
[C---:B------:R-:W-:Y:S01]  /*15d0*/  SEL R83, R4.reuse, R12, !P6 ;  /* 0x0000000c04537207 */ /* 0x040fe20007000000 */
        /* <DEDUP_REMOVED lines=8> */
[----:B------:R-:W-:Y:S01]  /*1660*/  SEL R97, R4, R23, !P6 ;  /* 0x0000001704617207 */ /* 0x000fe20007000000 */
[-C--:B------:R-:W-:Y:S01]  /*1670*/  IMAD.WIDE R158, R158, R147.reuse, c[0x0][0x168] ;  /* 0x00005a009e9e7625 */ /* 0x080fe200078e0293 */
[C---:B------:R-:W-:Y:S02]  /*1680*/  LOP3.LUT R3, R11.reuse, 0x4, RZ, 0xfc, !PT ;  /* 0x000000040b037812 */ /* 0x040fe400078efcff */
[----:B------:R-:W-:Y:S01]  /*1690*/  LOP3.LUT R4, R11, 0x8, RZ, 0xfc, !PT ;  /* 0x000000080b047812 */ /* 0x000fe200078efcff */
[----:B------:R-:W-:Y:S01]  /*16a0*/  IMAD R148, R83, 0xb0, R22 ;  /* 0x000000b053947824 */ /* 0x000fe200078e0216 */
[----:B------:R-:W-:Y:S01]  /*16b0*/  LOP3.LUT R5, R11, 0xc, RZ, 0xfc, !PT ;  /* 0x0000000c0b057812 */ /* 0x000fe200078efcff */
[----:B------:R-:W-:Y:S01]  /*16c0*/  IMAD.WIDE R156, R156, R147, c[0x0][0x168] ;  /* 0x00005a009c9c7625 */ /* 0x000fe200078e0293 */
[----:B------:R-:W-:-:S02]  /*16d0*/  IADD3 R36, R40, -R7, RZ ;  /* 0x8000000728247210 */ /* 0x000fc40007ffe0ff */
[----:B------:R-:W-:Y:S01]  /*16e0*/  LOP3.LUT R6, R11, 0x10, RZ, 0xfc, !PT ;  /* 0x000000100b067812 */ /* 0x000fe200078efcff */
[--C-:B------:R-:W-:Y:S01]  /*16f0*/  IMAD R56, R85, 0xb0, R22.reuse ;  /* 0x000000b055387824 */ /* 0x100fe200078e0216 */
[CC--:B------:R-:W-:Y:S01]  /*1700*/  LEA R51, R11.reuse, R22.reuse, 0x7 ;  /* 0x000000160b337211 */ /* 0x0c0fe200078e38ff */
[-C--:B------:R-:W-:Y:S01]  /*1710*/  IMAD.WIDE R154, R154, R147.reuse, c[0x0][0x168] ;  /* 0x00005a009a9a7625 */ /* 0x080fe200078e0293 */
[----:B------:R-:W-:Y:S02]  /*1720*/  LOP3.LUT R7, R11, 0x14, RZ, 0xfc, !PT ;  /* 0x000000140b077812 */ /* 0x000fe400078efcff */
[-C--:B------:R-:W-:Y:S01]  /*1730*/  LEA R53, R3, R22.reuse, 0x7 ;  /* 0x0000001603357211 */ /* 0x080fe200078e38ff */
[----:B------:R-:W-:Y:S01]  /*1740*/  IMAD R58, R87, 0xb0, R22 ;  /* 0x000000b0573a7824 */ /* 0x000fe200078e0216 */
[----:B------:R-:W-:Y:S01]  /*1750*/  LOP3.LUT R8, R11, 0x18, RZ, 0xfc, !PT ;  /* 0x000000180b087812 */ /* 0x000fe200078efcff */
[----:B------:R-:W-:Y:S01]  /*1760*/  IMAD.WIDE R152, R152, R147, c[0x0][0x168] ;  /* 0x00005a0098987625 */ /* 0x000fe200078e0293 */
[----:B------:R-:W-:-:S02]  /*1770*/  LEA R55, R4, R22, 0x7 ;  /* 0x0000001604377211 */ /* 0x000fc400078e38ff */
[----:B------:R-:W-:Y:S01]  /*1780*/  LOP3.LUT R9, R11, 0x1c, RZ, 0xfc, !PT ;  /* 0x0000001c0b097812 */ /* 0x000fe200078efcff */
[--C-:B------:R-:W-:Y:S01]  /*1790*/  IMAD R40, R27, 0xb0, R22.reuse ;  /* 0x000000b01b287824 */ /* 0x100fe200078e0216 */
[-C--:B------:R-:W-:Y:S01]  /*17a0*/  LEA R57, R5, R22.reuse, 0x7 ;  /* 0x0000001605397211 */ /* 0x080fe200078e38ff */
[--C-:B------:R-:W-:Y:S01]  /*17b0*/  IMAD R60, R89, 0xb0, R22.reuse ;  /* 0x000000b0593c7824 */ /* 0x100fe200078e0216 */
[----:B------:R-:W-:Y:S01]  /*17c0*/  LOP3.LUT R10, R11, 0x20, RZ, 0xfc, !PT ;  /* 0x000000200b0a7812 */ /* 0x000fe200078efcff */
[-C--:B------:R-:W-:Y:S01]  /*17d0*/  IMAD.WIDE R150, R150, R147.reuse, c[0x0][0x168] ;  /* 0x00005a0096967625 */ /* 0x080fe200078e0293 */
[-C--:B------:R-:W-:Y:S02]  /*17e0*/  LEA R59, R6, R22.reuse, 0x7 ;  /* 0x00000016063b7211 */ /* 0x080fe400078e38ff */
[----:B------:R-:W-:Y:S01]  /*17f0*/  SHF.L.U32 R3, R51, 0x2, RZ ;  /* 0x0000000233037819 */ /* 0x000fe200000006ff */
[--C-:B------:R-:W-:Y:S01]  /*1800*/  IMAD R43, R30, 0xb0, R22.reuse ;  /* 0x000000b01e2b7824 */ /* 0x100fe200078e0216 */
[----:B------:R-:W-:Y:S01]  /*1810*/  LOP3.LUT R39, R39, 0xffffff80, RZ, 0xc0, !PT ;  /* 0xffffff8027277812 */ /* 0x000fe200078ec0ff */
[--C-:B------:R-:W-:Y:S01]  /*1820*/  IMAD R44, R31, 0xb0, R22.reuse ;  /* 0x000000b01f2c7824 */ /* 0x100fe200078e0216 */
[----:B------:R-:W-:Y:S01]  /*1830*/  LOP3.LUT R12, R11, 0x24, RZ, 0xfc, !PT ;  /* 0x000000240b0c7812 */ /* 0x000fe200078efcff */
[----:B------:R1:W-:Y:S01]  /*1840*/  LDGSTS.E.BYPASS.128 [R3], [R162.64] ;  /* 0x00000000a2037fae */ /* 0x0003e2000b901c4a */
[----:B------:R-:W-:Y:S01]  /*1850*/  LEA R61, R7, R22, 0x7 ;  /* 0x00000016073d7211 */ /* 0x000fe200078e38ff */
[----:B------:R-:W-:Y:S01]  /*1860*/  IMAD R62, R91, 0xb0, R22 ;  /* 0x000000b05b3e7824 */ /* 0x000fe200078e0216 */
[----:B------:R-:W-:Y:S01]  /*1870*/  SHF.L.U32 R4, R53, 0x2, RZ ;  /* 0x0000000235047819 */ /* 0x000fe200000006ff */
[----:B------:R-:W-:Y:S01]  /*1880*/  IMAD.WIDE R148, R148, R147, c[0x0][0x168] ;  /* 0x00005a0094947625 */ /* 0x000fe200078e0293 */
[----:B------:R-:W-:-:S02]  /*1890*/  LOP3.LUT R13, R11, 0x28, RZ, 0xfc, !PT ;  /* 0x000000280b0d7812 */ /* 0x000fc400078efcff */
[C---:B------:R-:W-:Y:S01]  /*18a0*/  LOP3.LUT R14, R11.reuse, 0x2c, RZ, 0xfc, !PT ;  /* 0x0000002c0b0e7812 */ /* 0x040fe200078efcff */
[----:B------:R1:W-:Y:S01]  /*18b0*/  LDGSTS.E.BYPASS.128 [R4], [R160.64] ;  /* 0x00000000a0047fae */ /* 0x0003e2000b901c4a */
[----:B------:R-:W-:Y:S01]  /*18c0*/  LOP3.LUT R15, R11, 0x30, RZ, 0xfc, !PT ;  /* 0x000000300b0f7812 */ /* 0x000fe200078efcff */
[--C-:B------:R-:W-:Y:S01]  /*18d0*/  IMAD R46, R33, 0xb0, R22.reuse ;  /* 0x000000b0212e7824 */ /* 0x100fe200078e0216 */
[C---:B------:R-:W-:Y:S01]  /*18e0*/  LOP3.LUT R16, R11.reuse, 0x34, RZ, 0xfc, !PT ;  /* 0x000000340b107812 */ /* 0x040fe200078efcff */
[--C-:B------:R-:W-:Y:S01]  /*18f0*/  IMAD R47, R34, 0xb0, R22.reuse ;  /* 0x000000b0222f7824 */ /* 0x100fe200078e0216 */
[----:B------:R-:W-:Y:S01]  /*1900*/  LOP3.LUT R17, R11, 0x38, RZ, 0xfc, !PT ;  /* 0x000000380b117812 */ /* 0x000fe200078efcff */
[--C-:B------:R-:W-:Y:S01]  /*1910*/  IMAD R64, R93, 0xb0, R22.reuse ;  /* 0x000000b05d407824 */ /* 0x100fe200078e0216 */
[-C--:B------:R-:W-:Y:S01]  /*1920*/  LEA R63, R8, R22.reuse, 0x7 ;  /* 0x00000016083f7211 */ /* 0x080fe200078e38ff */
[--C-:B------:R-:W-:Y:S01]  /*1930*/  IMAD R48, R35, 0xb0, R22.reuse ;  /* 0x000000b023307824 */ /* 0x100fe200078e0216 */
[----:B------:R-:W-:Y:S01]  /*1940*/  SHF.L.U32 R5, R55, 0x2, RZ ;  /* 0x0000000237057819 */ /* 0x000fe200000006ff */
[--C-:B------:R-:W-:Y:S01]  /*1950*/  IMAD R66, R95, 0xb0, R22.reuse ;  /* 0x000000b05f427824 */ /* 0x100fe200078e0216 */
[----:B------:R-:W-:Y:S01]  /*1960*/  LOP3.LUT R11, R11, 0x3c, RZ, 0xfc, !PT ;  /* 0x0000003c0b0b7812 */ /* 0x000fe200078efcff */
[----:B------:R-:W-:Y:S01]  /*1970*/  IMAD R24, R24, 0xb0, R22 ;  /* 0x000000b018187824 */ /* 0x000fe200078e0216 */
[-C--:B------:R-:W-:Y:S01]  /*1980*/  LEA R65, R9, R22.reuse, 0x7 ;  /* 0x0000001609417211 */ /* 0x080fe200078e38ff */
[----:B------:R1:W-:Y:S01]  /*1990*/  LDGSTS.E.BYPASS.128 [R5], [R158.64] ;  /* 0x000000009e057fae */ /* 0x0003e2000b901c4a */
[----:B------:R-:W-:Y:S01]  /*19a0*/  SHF.L.U32 R6, R57, 0x2, RZ ;  /* 0x0000000239067819 */ /* 0x000fe200000006ff */
[----:B------:R-:W-:Y:S01]  /*19b0*/  IMAD.WIDE R56, R56, R147, c[0x0][0x168] ;  /* 0x00005a0038387625 */ /* 0x000fe200078e0293 */
[----:B------:R-:W-:-:S02]  /*19c0*/  LEA R67, R10, R22, 0x7 ;  /* 0x000000160a437211 */ /* 0x000fc400078e38ff */
[----:B------:R-:W-:Y:S01]  /*19d0*/  SHF.L.U32 R7, R59, 0x2, RZ ;  /* 0x000000023b077819 */ /* 0x000fe200000006ff */
[----:B------:R1:W-:Y:S01]  /*19e0*/  LDGSTS.E.BYPASS.128 [R6], [R156.64] ;  /* 0x000000009c067fae */ /* 0x0003e2000b901c4a */
[----:B------:R-:W-:Y:S01]  /*19f0*/  IADD3 R38, R45, -R38, RZ ;  /* 0x800000262d267210 */ /* 0x000fe20007ffe0ff */
[--C-:B------:R-:W-:Y:S01]  /*1a00*/  IMAD R45, R32, 0xb0, R22.reuse ;  /* 0x000000b0202d7824 */ /* 0x100fe200078e0216 */
[----:B------:R-:W-:Y:S01]  /*1a10*/  IADD3 R39, R42, -R39, RZ ;  /* 0x800000272a277210 */ /* 0x000fe20007ffe0ff */
[--C-:B------:R-:W-:Y:S01]  /*1a20*/  IMAD R42, R29, 0xb0, R22.reuse ;  /* 0x000000b01d2a7824 */ /* 0x100fe200078e0216 */
[-C--:B------:R-:W-:Y:S01]  /*1a30*/  LEA R12, R12, R22.reuse, 0x7 ;  /* 0x000000160c0c7211 */ /* 0x080fe200078e38ff */
[-C--:B------:R-:W-:Y:S01]  /*1a40*/  IMAD.WIDE R58, R58, R147.reuse, c[0x0][0x168] ;  /* 0x00005a003a3a7625 */ /* 0x080fe200078e0293 */
[----:B------:R-:W-:Y:S01]  /*1a50*/  SHF.L.U32 R8, R61, 0x2, RZ ;  /* 0x000000023d087819 */ /* 0x000fe200000006ff */
[----:B------:R1:W-:Y:S01]  /*1a60*/  LDGSTS.E.BYPASS.128 [R7], [R154.64] ;  /* 0x000000009a077fae */ /* 0x0003e2000b901c4a */
[-C--:B------:R-:W-:Y:S01]  /*1a70*/  LEA R13, R13, R22.reuse, 0x7 ;  /* 0x000000160d0d7211 */ /* 0x080fe200078e38ff */
[--C-:B------:R-:W-:Y:S01]  /*1a80*/  IMAD R21, R25, 0xb0, R22.reuse ;  /* 0x000000b019157824 */ /* 0x100fe200078e0216 */
[----:B------:R-:W-:Y:S01]  /*1a90*/  SHF.L.U32 R9, R63, 0x2, RZ ;  /* 0x000000023f097819 */ /* 0x000fe200000006ff */
[--C-:B------:R-:W-:Y:S01]  /*1aa0*/  IMAD R23, R26, 0xb0, R22.reuse ;  /* 0x000000b01a177824 */ /* 0x100fe200078e0216 */
[-C--:B------:R-:W-:Y:S01]  /*1ab0*/  LEA R14, R14, R22.reuse, 0x7 ;  /* 0x000000160e0e7211 */ /* 0x080fe200078e38ff */
[--C-:B------:R-:W-:Y:S01]  /*1ac0*/  IMAD R49, R36, 0xb0, R22.reuse ;  /* 0x000000b024317824 */ /* 0x100fe200078e0216 */
[-C--:B------:R-:W-:Y:S01]  /*1ad0*/  LEA R68, R11, R22.reuse, 0x7 ;  /* 0x000000160b447211 */ /* 0x080fe200078e38ff */
[--C-:B------:R-:W-:Y:S01]  /*1ae0*/  IMAD R50, R37, 0xb0, R22.reuse ;  /* 0x000000b025327824 */ /* 0x100fe200078e0216 */
[----:B------:R-:W-:Y:S01]  /*1af0*/  SHF.L.U32 R10, R65, 0x2, RZ ;  /* 0x00000002410a7819 */ /* 0x000fe200000006ff */
[--C-:B------:R-:W-:Y:S01]  /*1b00*/  IMAD R52, R38, 0xb0, R22.reuse ;  /* 0x000000b026347824 */ /* 0x100fe200078e0216 */
[-C--:B------:R-:W-:Y:S01]  /*1b10*/  LEA R15, R15, R22.reuse, 0x7 ;  /* 0x000000160f0f7211 */ /* 0x080fe200078e38ff */
[--C-:B------:R-:W-:Y:S01]  /*1b20*/  IMAD R54, R39, 0xb0, R22.reuse ;  /* 0x000000b027367824 */ /* 0x100fe200078e0216 */
[----:B------:R-:W-:Y:S01]  /*1b30*/  SHF.L.U32 R11, R67, 0x2, RZ ;  /* 0x00000002430b7819 */ /* 0x000fe200000006ff */
[--C-:B------:R-:W-:Y:S01]  /*1b40*/  IMAD R144, R97, 0xb0, R22.reuse ;  /* 0x000000b061907824 */ /* 0x100fe200078e0216 */
[-C--:B------:R-:W-:Y:S01]  /*1b50*/  LEA R16, R16, R22.reuse, 0x7 ;  /* 0x0000001610107211 */ /* 0x080fe200078e38ff */
[-C--:B------:R-:W-:Y:S01]  /*1b60*/  IMAD.WIDE R30, R40, R147.reuse, c[0x0][0x170] ;  /* 0x00005c00281e7625 */ /* 0x080fe200078e0293 */
[----:B------:R-:W-:Y:S01]  /*1b70*/  SHF.L.U32 R12, R12, 0x2, RZ ;  /* 0x000000020c0c7819 */ /* 0x000fe200000006ff */
[----:B------:R1:W-:Y:S01]  /*1b80*/  LDGSTS.E.BYPASS.128 [R8], [R152.64] ;  /* 0x0000000098087fae */ /* 0x0003e2000b901c4a */
[----:B------:R-:W-:Y:S01]  /*1b90*/  LEA R17, R17, R22, 0x7 ;  /* 0x0000001611117211 */ /* 0x000fe200078e38ff */
[-C--:B------:R-:W-:Y:S01]  /*1ba0*/  IMAD.WIDE R32, R41, R147.reuse, c[0x0][0x170] ;  /* 0x00005c0029207625 */ /* 0x080fe200078e0293 */
[----:B------:R-:W-:Y:S01]  /*1bb0*/  SHF.L.U32 R13, R13, 0x2, RZ ;  /* 0x000000020d0d7819 */ /* 0x000fe200000006ff */
[----:B------:R1:W-:Y:S01]  /*1bc0*/  LDGSTS.E.BYPASS.128 [R9], [R150.64] ;  /* 0x0000000096097fae */ /* 0x0003e2000b901c4a */
[----:B------:R-:W-:Y:S01]  /*1bd0*/  SHF.L.U32 R14, R14, 0x2, RZ ;  /* 0x000000020e0e7819 */ /* 0x000fe200000006ff */
[-C--:B------:R-:W-:Y:S01]  /*1be0*/  IMAD.WIDE R60, R60, R147.reuse, c[0x0][0x168] ;  /* 0x00005a003c3c7625 */ /* 0x080fe200078e0293 */
[----:B------:R-:W-:Y:S01]  /*1bf0*/  SHF.L.U32 R15, R15, 0x2, RZ ;  /* 0x000000020f0f7819 */ /* 0x000fe200000006ff */
[----:B------:R1:W-:Y:S01]  /*1c00*/  LDGSTS.E.BYPASS.128 [R10], [R148.64] ;  /* 0x00000000940a7fae */ /* 0x0003e2000b901c4a */
[----:B------:R-:W-:Y:S01]  /*1c10*/  SHF.L.U32 R16, R16, 0x2, RZ ;  /* 0x0000000210107819 */ /* 0x000fe200000006ff */
[----:B------:R-:W-:Y:S01]  /*1c20*/  IMAD R146, R18, 0xb0, R22 ;  /* 0x000000b012927824 */ /* 0x000fe200078e0216 */
[----:B------:R-:W-:Y:S01]  /*1c30*/  SHF.L.U32 R17, R17, 0x2, RZ ;  /* 0x0000000211117819 */ /* 0x000fe200000006ff */
[----:B------:R-:W-:Y:S01]  /*1c40*/  IMAD.WIDE R34, R42, R147, c[0x0][0x170] ;  /* 0x00005c002a227625 */ /* 0x000fe200078e0293 */
[----:B------:R1:W-:Y:S01]  /*1c50*/  LDGSTS.E.BYPASS.128 [R11], [R56.64] ;  /* 0x00000000380b7fae */ /* 0x0003e2000b901c4a */
[----:B------:R-:W-:-:S02]  /*1c60*/  SHF.L.U32 R18, R68, 0x2, RZ ;  /* 0x0000000244127819 */ /* 0x000fc400000006ff */
[-C--:B------:R-:W-:Y:S01]  /*1c70*/  IMAD.WIDE R36, R43, R147.reuse, c[0x0][0x170] ;  /* 0x00005c002b247625 */ /* 0x080fe200078e0293 */
[----:B------:R1:W-:Y:S01]  /*1c80*/  LDGSTS.E.BYPASS.128 [R12], [R58.64] ;  /* 0x000000003a0c7fae */ /* 0x0003e2000b901c4a */
[----:B------:R-:W-:Y:S02]  /*1c90*/  ISETP.GE.U32.AND P0, PT, R22, 0x30, PT ;  /* 0x000000301600780c */ /* 0x000fe40003f06070 */
[-C--:B------:R-:W-:Y:S01]  /*1ca0*/  IMAD.WIDE R38, R44, R147.reuse, c[0x0][0x170] ;  /* 0x00005c002c267625 */ /* 0x080fe200078e0293 */
[----:B------:R1:W-:Y:S01]  /*1cb0*/  LDGSTS.E.BYPASS.128 [R13], [R60.64] ;  /* 0x000000003c0d7fae */ /* 0x0003e2000b901c4a */
[----:B------:R-:W-:Y:S02]  /*1cc0*/  SHF.L.U32 R19, R19, 0x5, RZ ;  /* 0x0000000513137819 */ /* 0x000fe400000006ff */
[-C--:B------:R-:W-:Y:S01]  /*1cd0*/  IMAD.WIDE R40, R45, R147.reuse, c[0x0][0x170] ;  /* 0x00005c002d287625 */ /* 0x080fe200078e0293 */
[----:B------:R-:W-:Y:S02]  /*1ce0*/  MOV R22, 0x3 ;  /* 0x0000000300167802 */ /* 0x000fe40000000f00 */
[----:B------:R-:W-:Y:S01]  /*1cf0*/  LOP3.LUT R19, R19, 0x3e00, RZ, 0xc0, !PT ;  /* 0x00003e0013137812 */ /* 0x000fe200078ec0ff */
[----:B------:R-:W-:Y:S01]  /*1d00*/  IMAD.WIDE R62, R62, R147, c[0x0][0x168] ;  /* 0x00005a003e3e7625 */ /* 0x000fe200078e0293 */
[----:B------:R-:W-:-:S03]  /*1d10*/  LOP3.LUT R20, R20, 0x3c, RZ, 0xc0, !PT ;  /* 0x0000003c14147812 */ /* 0x000fc600078ec0ff */
[-C--:B------:R-:W-:Y:S01]  /*1d20*/  IMAD.WIDE R42, R46, R147.reuse, c[0x0][0x170] ;  /* 0x00005c002e2a7625 */ /* 0x080fe200078e0293 */
[----:B------:R1:W-:Y:S03]  /*1d30*/  LDGSTS.E.BYPASS.128 [R14], [R62.64] ;  /* 0x000000003e0e7fae */ /* 0x0003e6000b901c4a */
[----:B------:R-:W-:-:S04]  /*1d40*/  IMAD.WIDE R44, R47, R147, c[0x0][0x170] ;  /* 0x00005c002f2c7625 */ /* 0x000fc800078e0293 */
[----:B------:R-:W-:-:S04]  /*1d50*/  IMAD.WIDE R64, R64, R147, c[0x0][0x168] ;  /* 0x00005a0040407625 */ /* 0x000fc800078e0293 */
[-C--:B------:R-:W-:Y:S01]  /*1d60*/  IMAD.WIDE R46, R48, R147.reuse, c[0x0][0x170] ;  /* 0x00005c00302e7625 */ /* 0x080fe200078e0293 */
[----:B------:R1:W-:Y:S03]  /*1d70*/  LDGSTS.E.BYPASS.128 [R15], [R64.64] ;  /* 0x00000000400f7fae */ /* 0x0003e6000b901c4a */
[----:B------:R-:W-:-:S04]  /*1d80*/  IMAD.WIDE R66, R66, R147, c[0x0][0x168] ;  /* 0x00005a0042427625 */ /* 0x000fc800078e0293 */
[-C--:B------:R-:W-:Y:S01]  /*1d90*/  IMAD.WIDE R24, R24, R147.reuse, c[0x0][0x170] ;  /* 0x00005c0018187625 */ /* 0x080fe200078e0293 */
[----:B------:R1:W-:Y:S03]  /*1da0*/  LDGSTS.E.BYPASS.128 [R16], [R66.64] ;  /* 0x0000000042107fae */ /* 0x0003e6000b901c4a */
[----:B------:R-:W-:-:S04]  /*1db0*/  IMAD.WIDE R26, R21, R147, c[0x0][0x170] ;  /* 0x00005c00151a7625 */ /* 0x000fc800078e0293 */
[----:B------:R-:W-:-:S04]  /*1dc0*/  IMAD.WIDE R28, R23, R147, c[0x0][0x170] ;  /* 0x00005c00171c7625 */ /* 0x000fc800078e0293 */
[----:B------:R-:W-:-:S04]  /*1dd0*/  IMAD.WIDE R48, R49, R147, c[0x0][0x170] ;  /* 0x00005c0031307625 */ /* 0x000fc800078e0293 */
[----:B------:R-:W-:-:S04]  /*1de0*/  IMAD.WIDE R50, R50, R147, c[0x0][0x170] ;  /* 0x00005c0032327625 */ /* 0x000fc800078e0293 */
[----:B------:R-:W-:-:S04]  /*1df0*/  IMAD.WIDE R52, R52, R147, c[0x0][0x170] ;  /* 0x00005c0034347625 */ /* 0x000fc800078e0293 */
[----:B------:R-:W-:-:S04]  /*1e00*/  IMAD.WIDE R54, R54, R147, c[0x0][0x170] ;  /* 0x00005c0036367625 */ /* 0x000fc800078e0293 */
[----:B------:R-:W-:-:S04]  /*1e10*/  IMAD.WIDE R144, R144, R147, c[0x0][0x168] ;  /* 0x00005a0090907625 */ /* 0x000fc800078e0293 */
[----:B------:R-:W-:Y:S01]  /*1e20*/  IMAD.WIDE R146, R146, R147, c[0x0][0x168] ;  /* 0x00005a0092927625 */ /* 0x000fe200078e0293 */
[----:B------:R1:W-:Y:S04]  /*1e30*/  LDGSTS.E.BYPASS.128 [R17], [R144.64] ;  /* 0x0000000090117fae */ /* 0x0003e8000b901c4a */
[----:B------:R1:W-:Y:S04]  /*1e40*/  LDGSTS.E.BYPASS.128 [R18], [R146.64] ;  /* 0x0000000092127fae */ /* 0x0003e8000b901c4a */
[----:B------:R-:W0:Y:S04]  /*1e50*/  LDGDEPBAR ;  /* 0x00000000000079af */ /* 0x000e280000000000 */
[----:B------:R1:W-:Y:S04]  /*1e60*/  LDGSTS.E.BYPASS.128 [R3+0x20000], [R24.64] ;  /* 0x2000000018037fae */ /* 0x0003e8000b901c4a */
        /* <DEDUP_REMOVED lines=15> */
[----:B------:R-:W0:Y:S04]  /*1f60*/  LDGDEPBAR ;  /* 0x00000000000079af */ /* 0x000e280000000000 */
[----:B------:R-:W-:Y:S06]  /*1f70*/  BAR.SYNC 0x0 ;  /* 0x0000000000007b1d */ /* 0x000fec0000000000 */
[----:B------:R-:W-:Y:S01]  /*1f80*/  @!PT LDS RZ, [RZ] ;  /* 0x00000000fffff984 */ /* 0x000fe20000000800 */
[----:B------:R-:W-:Y:S01]  /*1f90*/  @!PT LDS RZ, [RZ] ;  /* 0x00000000fffff984 */ /* 0x000fe20000000800 */
[----:B------:R-:W-:Y:S01]  /*1fa0*/  @!PT LDS RZ, [RZ] ;  /* 0x00000000fffff984 */ /* 0x000fe20000000800 */
[----:B------:R1:W-:Y:S04]  /*1fb0*/  LDGSTS.E.BYPASS.128 [R3+0x8000], [R162.64+0x200], !P0 ;  /* 0x08000200a2037fae */ /* 0x0003e8000c101c4a */
        /* <DEDUP_REMOVED lines=15> */
[----:B------:R-:W0:Y:S04]  /*20b0*/  LDGDEPBAR ;  /* 0x00000000000079af */ /* 0x000e280000000000 */
        /* <DEDUP_REMOVED lines=17> */
[----:B------:R-:W-:Y:S06]  /*21d0*/  BAR.SYNC 0x0 ;  /* 0x0000000000007b1d */ /* 0x000fec0000000000 */
[----:B------:R-:W-:Y:S01]  /*21e0*/  @!PT LDS RZ, [RZ] ;  /* 0x00000000fffff984 */ /* 0x000fe20000000800 */
[----:B------:R-:W-:Y:S01]  /*21f0*/  @!PT LDS RZ, [RZ] ;  /* 0x00000000fffff984 */ /* 0x000fe20000000800 */
[----:B------:R-:W-:Y:S01]  /*2200*/  @!PT LDS RZ, [RZ] ;  /* 0x00000000fffff984 */ /* 0x000fe20000000800 */
[----:B------:R1:W-:Y:S04]  /*2210*/  LDGSTS.E.BYPASS.128 [R3+0x10000], [R162.64+0x400], !PT ;  /* 0x10000400a2037fae */ /* 0x0003e8000f901c4a */
        /* <DEDUP_REMOVED lines=15> */
[----:B------:R-:W0:Y:S04]  /*2310*/  LDGDEPBAR ;  /* 0x00000000000079af */ /* 0x000e280000000000 */
        /* <DEDUP_REMOVED lines=54> */
[----:B------:R-:W0:Y:S01]  /*2680*/  LDGDEPBAR ;  /* 0x00000000000079af */ /* 0x000e220000000000 */
[----:B------:R-:W-:-:S04]  /*2690*/  DEPBAR.LE SB0, 0x6 ;  /* 0x000081800000791a */ /* 0x000fc80000000000 */
[----:B-1----:R-:W-:Y:S06]  /*26a0*/  BAR.SYNC 0x0 ;  /* 0x0000000000007b1d */ /* 0x002fec0000000000 */
.L_x_1:
[----:B------:R-:W-:Y:S01]  /*26b0*/  LEA R21, R20, UR8, 0x9 ;  /* 0x0000000814157c11 */ /* 0x000fe2000f8e48ff */
[----:B------:R-:W-:Y:S01]  /*26c0*/  LDS.128 R68, [R19.X4+UR4] ;  /* 0x0000000413447984 */ /* 0x000fe20008004c00 */
[----:B------:R-:W-:-:S03]  /*26d0*/  IADD3 R22, R22, 0x1, RZ ;  /* 0x0000000116167810 */ /* 0x000fc60007ffe0ff */
[----:B------:R-:W1:Y:S01]  /*26e0*/  LDS.128 R72, [R21+0x600] ;  /* 0x0006000015487984 */ /* 0x000e620000000c00 */
[----:B------:R-:W-:-:S03]  /*26f0*/  ISETP.GE.AND P0, PT, R22, 0x4, PT ;  /* 0x000000041600780c */ /* 0x000fc60003f06270 */
[----:B------:R-:W2:Y:S04]  /*2700*/  LDS.128 R80, [R21+0x200] ;  /* 0x0002000015507984 */ /* 0x000ea80000000c00 */
[----:B------:R-:W3:Y:S04]  /*2710*/  LDS.128 R84, [R21] ;  /* 0x0000000015547984 */ /* 0x000ee80000000c00 */
[----:B------:R-:W4:Y:S04]  /*2720*/  LDS.128 R88, [R21+0x400] ;  /* 0x0004000015587984 */ /* 0x000f280000000c00 */
[----:B------:R-:W5:Y:S04]  /*2730*/  LDS.128 R92, [R19.X4+UR4+0x200] ;  /* 0x00020004135c7984 */ /* 0x000f680008004c00 */
[----:B------:R-:W5:Y:S04]  /*2740*/  LDS.128 R76, [R19.X4+UR4+0x400] ;  /* 0x00040004134c7984 */ /* 0x000f680008004c00 */
[----:B------:R-:W-:Y:S01]  /*2750*/  LDS.128 R108, [R21+0x610] ;  /* 0x00061000156c7984 */ /* 0x000fe20000000c00 */
[C---:B-1----:R-:W-:Y:S01]  /*2760*/  FFMA R98, R68.reuse, R72, R139 ;  /* 0x0000004844627223 */ /* 0x042fe2000000008b */
[----:B--2---:R-:W-:-:S03]  /*2770*/  FFMA R96, R68, R80, R137 ;  /* 0x0000005044607223 */ /* 0x004fc60000000089 */
[C---:B------:R-:W-:Y:S01]  /*2780*/  FFMA R23, R69.reuse, R73, R98 ;  /* 0x0000004945177223 */ /* 0x040fe20000000062 */
[----:B---3--:R-:W-:Y:S01]  /*2790*/  FFMA R136, R68, R84, R136 ;  /* 0x0000005444887223 */ /* 0x008fe20000000088 */
[C---:B------:R-:W-:Y:S02]  /*27a0*/  FFMA R103, R69.reuse, R81, R96 ;  /* 0x0000005145677223 */ /* 0x040fe40000000060 */
[----:B------:R-:W-:Y:S01]  /*27b0*/  FFMA R102, R70, R74, R23 ;  /* 0x0000004a46667223 */ /* 0x000fe20000000017 */
[----:B------:R-:W1:Y:S01]  /*27c0*/  LDS.128 R96, [R19.X4+UR4+0x600] ;  /* 0x0006000413607984 */ /* 0x000e620008004c00 */
[----:B----4-:R-:W-:Y:S01]  /*27d0*/  FFMA R68, R68, R88, R138 ;  /* 0x0000005844447223 */ /* 0x010fe2000000008a */
[----:B------:R-:W-:Y:S01]  /*27e0*/  FFMA R101, R69, R85, R136 ;  /* 0x0000005545657223 */ /* 0x000fe20000000088 */
[C---:B------:R-:W-:Y:S01]  /*27f0*/  FFMA R100, R70.reuse, R82, R103 ;  /* 0x0000005246647223 */ /* 0x040fe20000000067 */
[----:B------:R-:W-:Y:S01]  /*2800*/  FFMA R187, R71, R75, R102 ;  /* 0x0000004b47bb7223 */ /* 0x000fe20000000066 */
[----:B------:R-:W-:Y:S01]  /*2810*/  FFMA R69, R69, R89, R68 ;  /* 0x0000005945457223 */ /* 0x000fe20000000044 */
[----:B------:R-:W-:Y:S01]  /*2820*/  FFMA R68, R70, R86, R101 ;  /* 0x0000005646447223 */ /* 0x000fe20000000065 */
[C---:B-----5:R-:W-:Y:S01]  /*2830*/  FFMA R134, R92.reuse, R88, R134 ;  /* 0x000000585c867223 */ /* 0x060fe20000000086 */
[----:B------:R-:W-:Y:S01]  /*2840*/  FFMA R132, R92, R84, R132 ;  /* 0x000000545c847223 */ /* 0x000fe20000000084 */
[----:B------:R-:W-:Y:S01]  /*2850*/  FFMA R70, R70, R90, R69 ;  /* 0x0000005a46467223 */ /* 0x000fe20000000045 */
[----:B------:R-:W-:Y:S01]  /*2860*/  FFMA R185, R71, R87, R68 ;  /* 0x0000005747b97223 */ /* 0x000fe20000000044 */
[C---:B------:R-:W-:Y:S01]  /*2870*/  FFMA R68, R92.reuse, R72, R135 ;  /* 0x000000485c447223 */ /* 0x040fe20000000087 */
[----:B------:R-:W-:Y:S01]  /*2880*/  FFMA R92, R92, R80, R133 ;  /* 0x000000505c5c7223 */ /* 0x000fe20000000085 */
[C---:B------:R-:W-:Y:S01]  /*2890*/  FFMA R101, R93.reuse, R89, R134 ;  /* 0x000000595d657223 */ /* 0x040fe20000000086 */
[C---:B------:R-:W-:Y:S01]  /*28a0*/  FFMA R103, R93.reuse, R85, R132 ;  /* 0x000000555d677223 */ /* 0x040fe20000000084 */
[C---:B------:R-:W-:Y:S01]  /*28b0*/  FFMA R23, R93.reuse, R73, R68 ;  /* 0x000000495d177223 */ /* 0x040fe20000000044 */
[----:B------:R-:W-:Y:S01]  /*28c0*/  FFMA R93, R93, R81, R92 ;  /* 0x000000515d5d7223 */ /* 0x000fe2000000005c */
[C---:B------:R-:W-:Y:S01]  /*28d0*/  FFMA R183, R71.reuse, R83, R100 ;  /* 0x0000005347b77223 */ /* 0x040fe20000000064 */
[----:B------:R-:W-:Y:S01]  /*28e0*/  FFMA R191, R71, R91, R70 ;  /* 0x0000005b47bf7223 */ /* 0x000fe20000000046 */
[C---:B------:R-:W-:Y:S01]  /*28f0*/  FFMA R100, R94.reuse, R90, R101 ;  /* 0x0000005a5e647223 */ /* 0x040fe20000000065 */
[----:B------:R-:W2:Y:S01]  /*2900*/  LDS.128 R68, [R19.X4+UR4+0x4000] ;  /* 0x0040000413447984 */ /* 0x000ea20008004c00 */
[C---:B------:R-:W-:Y:S01]  /*2910*/  FFMA R92, R94.reuse, R82, R93 ;  /* 0x000000525e5c7223 */ /* 0x040fe2000000005d */
[C---:B------:R-:W-:Y:S01]  /*2920*/  FFMA R102, R94.reuse, R74, R23 ;  /* 0x0000004a5e667223 */ /* 0x040fe20000000017 */
[----:B------:R-:W-:Y:S01]  /*2930*/  FFMA R94, R94, R86, R103 ;  /* 0x000000565e5e7223 */ /* 0x000fe20000000067 */
[C---:B------:R-:W-:Y:S01]  /*2940*/  FFMA R130, R76.reuse, R88, R130 ;  /* 0x000000584c827223 */ /* 0x040fe20000000082 */
[C---:B------:R-:W-:Y:S01]  /*2950*/  FFMA R181, R95.reuse, R83, R92 ;  /* 0x000000535fb57223 */ /* 0x040fe2000000005c */
[C---:B------:R-:W-:Y:S01]  /*2960*/  FFMA R92, R76.reuse, R72, R131 ;  /* 0x000000484c5c7223 */ /* 0x040fe20000000083 */
[C---:B------:R-:W-:Y:S01]  /*2970*/  FFMA R128, R76.reuse, R84, R128 ;  /* 0x000000544c807223 */ /* 0x040fe20000000080 */
[----:B------:R-:W-:Y:S01]  /*2980*/  FFMA R76, R76, R80, R129 ;  /* 0x000000504c4c7223 */ /* 0x000fe20000000081 */
[C---:B------:R-:W-:Y:S01]  /*2990*/  FFMA R177, R95.reuse, R91, R100 ;  /* 0x0000005b5fb17223 */ /* 0x040fe20000000064 */
[C---:B------:R-:W-:Y:S01]  /*29a0*/  FFMA R189, R95.reuse, R75, R102 ;  /* 0x0000004b5fbd7223 */ /* 0x040fe20000000066 */
[----:B------:R-:W-:Y:S01]  /*29b0*/  FFMA R195, R95, R87, R94 ;  /* 0x000000575fc37223 */ /* 0x000fe2000000005e */
[C---:B------:R-:W-:Y:S01]  /*29c0*/  FFMA R23, R77.reuse, R73, R92 ;  /* 0x000000494d177223 */ /* 0x040fe2000000005c */
[C---:B------:R-:W-:Y:S01]  /*29d0*/  FFMA R101, R77.reuse, R89, R130 ;  /* 0x000000594d657223 */ /* 0x040fe20000000082 */
[----:B------:R-:W3:Y:S01]  /*29e0*/  LDS.128 R92, [R19.X4+UR4+0x4200] ;  /* 0x00420004135c7984 */ /* 0x000ee20008004c00 */
[C---:B------:R-:W-:Y:S01]  /*29f0*/  FFMA R103, R77.reuse, R85, R128 ;  /* 0x000000554d677223 */ /* 0x040fe20000000080 */
[----:B------:R-:W-:Y:S01]  /*2a00*/  FFMA R77, R77, R81, R76 ;  /* 0x000000514d4d7223 */ /* 0x000fe2000000004c */
[C---:B------:R-:W-:Y:S01]  /*2a10*/  FFMA R100, R78.reuse, R90, R101 ;  /* 0x0000005a4e647223 */ /* 0x040fe20000000065 */
[----:B------:R-:W-:-:S02]  /*2a20*/  FFMA R102, R78, R74, R23 ;  /* 0x0000004a4e667223 */ /* 0x000fc40000000017 */
[C---:B------:R-:W-:Y:S01]  /*2a30*/  FFMA R76, R78.reuse, R82, R77 ;  /* 0x000000524e4c7223 */ /* 0x040fe2000000004d */
[----:B------:R-:W-:Y:S01]  /*2a40*/  FFMA R78, R78, R86, R103 ;  /* 0x000000564e4e7223 */ /* 0x000fe20000000067 */
[C---:B-1----:R-:W-:Y:S01]  /*2a50*/  FFMA R124, R96.reuse, R84, R124 ;  /* 0x00000054607c7223 */ /* 0x042fe2000000007c */
[C---:B------:R-:W-:Y:S01]  /*2a60*/  FFMA R126, R96.reuse, R88, R126 ;  /* 0x00000058607e7223 */ /* 0x040fe2000000007e */
[C---:B------:R-:W-:Y:S01]  /*2a70*/  FFMA R175, R79.reuse, R83, R76 ;  /* 0x000000534faf7223 */ /* 0x040fe2000000004c */
[C---:B------:R-:W-:Y:S01]  /*2a80*/  FFMA R179, R79.reuse, R91, R100 ;  /* 0x0000005b4fb37223 */ /* 0x040fe20000000064 */
[C---:B------:R-:W-:Y:S01]  /*2a90*/  FFMA R193, R79.reuse, R75, R102 ;  /* 0x0000004b4fc17223 */ /* 0x040fe20000000066 */
        /* <DEDUP_REMOVED lines=8> */
[C---:B------:R-:W-:Y:S01]  /*2b20*/  FFMA R100, R98.reuse, R90, R77 ;  /* 0x0000005a62647223 */ /* 0x040fe2000000004d */
[C---:B------:R-:W-:Y:S01]  /*2b30*/  FFMA R102, R98.reuse, R74, R23 ;  /* 0x0000004a62667223 */ /* 0x040fe20000000017 */
[----:B------:R-:W1:Y:S01]  /*2b40*/  LDS.128 R76, [R19.X4+UR4+0x4400] ;  /* 0x00440004134c7984 */ /* 0x000e620008004c00 */
[----:B------:R-:W-:Y:S01]  /*2b50*/  FFMA R98, R98, R82, R97 ;  /* 0x0000005262627223 */ /* 0x000fe20000000061 */
[C---:B------:R-:W-:Y:S01]  /*2b60*/  FFMA R169, R99.reuse, R87, R96 ;  /* 0x0000005763a97223 */ /* 0x040fe20000000060 */
[C---:B--2---:R-:W-:Y:S01]  /*2b70*/  FFMA R96, R68.reuse, R80, R121 ;  /* 0x0000005044607223 */ /* 0x044fe20000000079 */
[C---:B------:R-:W-:Y:S01]  /*2b80*/  FFMA R122, R68.reuse, R88, R122 ;  /* 0x00000058447a7223 */ /* 0x040fe2000000007a */
[C---:B------:R-:W-:Y:S01]  /*2b90*/  FFMA R137, R99.reuse, R83, R98 ;  /* 0x0000005363897223 */ /* 0x040fe20000000062 */
[C---:B------:R-:W-:Y:S01]  /*2ba0*/  FFMA R98, R68.reuse, R72, R123 ;  /* 0x0000004844627223 */ /* 0x040fe2000000007b */
[C---:B------:R-:W-:Y:S01]  /*2bb0*/  FFMA R131, R99.reuse, R91, R100 ;  /* 0x0000005b63837223 */ /* 0x040fe20000000064 */
[----:B------:R-:W-:Y:S01]  /*2bc0*/  FFMA R133, R99, R75, R102 ;  /* 0x0000004b63857223 */ /* 0x000fe20000000066 */
        /* <DEDUP_REMOVED lines=8> */
[----:B------:R-:W2:Y:S01]  /*2c50*/  LDS.128 R96, [R19.X4+UR4+0x4600] ;  /* 0x0046000413607984 */ /* 0x000ea20008004c00 */
[----:B------:R-:W-:Y:S01]  /*2c60*/  FFMA R70, R70, R86, R69 ;  /* 0x0000005646467223 */ /* 0x000fe20000000045 */
[C---:B------:R-:W-:Y:S01]  /*2c70*/  FFMA R171, R71.reuse, R83, R68 ;  /* 0x0000005347ab7223 */ /* 0x040fe20000000044 */
[C---:B---3--:R-:W-:Y:S01]  /*2c80*/  FFMA R68, R92.reuse, R80, R117 ;  /* 0x000000505c447223 */ /* 0x048fe20000000075 */
        /* <DEDUP_REMOVED lines=12> */
[----:B------:R-:W-:Y:S01]  /*2d50*/  LDS.128 R100, [R21+0x10] ;  /* 0x0000100015647984 */ /* 0x000fe20000000c00 */
[C---:B------:R-:W-:Y:S01]  /*2d60*/  FFMA R126, R94.reuse, R74, R23 ;  /* 0x0000004a5e7e7223 */ /* 0x040fe20000000017 */
[----:B------:R-:W-:Y:S01]  /*2d70*/  FFMA R94, R94, R90, R93 ;  /* 0x0000005a5e5e7223 */ /* 0x000fe2000000005d */
[C---:B------:R-:W-:Y:S01]  /*2d80*/  FFMA R173, R95.reuse, R83, R92 ;  /* 0x000000535fad7223 */ /* 0x040fe2000000005c */
[----:B------:R-:W3:Y:S01]  /*2d90*/  LDS.128 R68, [R19.X4+UR4+0x10] ;  /* 0x0000100413447984 */ /* 0x000ee20008004c00 */
[C---:B------:R-:W-:Y:S01]  /*2da0*/  FFMA R165, R95.reuse, R75, R126 ;  /* 0x0000004b5fa57223 */ /* 0x040fe2000000007e */
[C---:B------:R-:W-:Y:S01]  /*2db0*/  FFMA R143, R95.reuse, R91, R94 ;  /* 0x0000005b5f8f7223 */ /* 0x040fe2000000005e */
[C---:B-1----:R-:W-:Y:S01]  /*2dc0*/  FFMA R94, R76.reuse, R72, R115 ;  /* 0x000000484c5e7223 */ /* 0x042fe20000000073 */
[----:B------:R-:W1:Y:S01]  /*2dd0*/  LDS.128 R116, [R21+0x210] ;  /* 0x0002100015747984 */ /* 0x000e620000000c00 */
[C---:B------:R-:W-:Y:S01]  /*2de0*/  FFMA R92, R76.reuse, R80, R113 ;  /* 0x000000504c5c7223 */ /* 0x040fe20000000071 */
[C---:B------:R-:W-:Y:S01]  /*2df0*/  FFMA R114, R76.reuse, R88, R114 ;  /* 0x000000584c727223 */ /* 0x040fe20000000072 */
[----:B------:R-:W-:Y:S01]  /*2e00*/  FFMA R135, R95, R87, R124 ;  /* 0x000000575f877223 */ /* 0x000fe2000000007c */
[----:B------:R-:W4:Y:S01]  /*2e10*/  LDS.128 R120, [R21+0x410] ;  /* 0x0004100015787984 */ /* 0x000f220000000c00 */
[----:B------:R-:W-:Y:S01]  /*2e20*/  FFMA R76, R76, R84, R112 ;  /* 0x000000544c4c7223 */ /* 0x000fe20000000070 */
[C---:B------:R-:W-:Y:S01]  /*2e30*/  FFMA R113, R77.reuse, R73, R94 ;  /* 0x000000494d717223 */ /* 0x040fe2000000005e */
[C---:B------:R-:W-:Y:S01]  /*2e40*/  FFMA R115, R77.reuse, R81, R92 ;  /* 0x000000514d737223 */ /* 0x040fe2000000005c */
[C---:B------:R-:W-:Y:S01]  /*2e50*/  FFMA R23, R77.reuse, R89, R114 ;  /* 0x000000594d177223 */ /* 0x040fe20000000072 */
[----:B------:R-:W5:Y:S01]  /*2e60*/  LDS.128 R92, [R19.X4+UR4+0x210] ;  /* 0x00021004135c7984 */ /* 0x000f620008004c00 */
[----:B------:R-:W-:Y:S01]  /*2e70*/  FFMA R77, R77, R85, R76 ;  /* 0x000000554d4d7223 */ /* 0x000fe2000000004c */
[C---:B------:R-:W-:Y:S01]  /*2e80*/  FFMA R112, R78.reuse, R74, R113 ;  /* 0x0000004a4e707223 */ /* 0x040fe20000000071 */
[----:B------:R-:W-:-:S02]  /*2e90*/  FFMA R114, R78, R90, R23 ;  /* 0x0000005a4e727223 */ /* 0x000fc40000000017 */
[C---:B------:R-:W-:Y:S01]  /*2ea0*/  FFMA R76, R78.reuse, R86, R77 ;  /* 0x000000564e4c7223 */ /* 0x040fe2000000004d */
[----:B------:R-:W-:Y:S01]  /*2eb0*/  FFMA R78, R78, R82, R115 ;  /* 0x000000524e4e7223 */ /* 0x000fe20000000073 */
[C---:B------:R-:W-:Y:S01]  /*2ec0*/  FFMA R23, R79.reuse, R75, R112 ;  /* 0x0000004b4f177223 */ /* 0x040fe20000000070 */
[C---:B------:R-:W-:Y:S01]  /*2ed0*/  FFMA R115, R79.reuse, R91, R114 ;  /* 0x0000005b4f737223 */ /* 0x040fe20000000072 */
[C---:B------:R-:W-:Y:S01]  /*2ee0*/  FFMA R113, R79.reuse, R87, R76 ;  /* 0x000000574f717223 */ /* 0x040fe2000000004c */
[----:B------:R-:W-:Y:S01]  /*2ef0*/  FFMA R125, R79, R83, R78 ;  /* 0x000000534f7d7223 */ /* 0x000fe2000000004e */
[C---:B--2---:R-:W-:Y:S01]  /*2f00*/  FFMA R72, R96.reuse, R72, R107 ;  /* 0x0000004860487223 */ /* 0x044fe2000000006b */
[----:B------:R-:W2:Y:S01]  /*2f10*/  LDS.128 R76, [R19.X4+UR4+0x410] ;  /* 0x00041004134c7984 */ /* 0x000ea20008004c00 */
[C---:B------:R-:W-:Y:S01]  /*2f20*/  FFMA R80, R96.reuse, R80, R105 ;  /* 0x0000005060507223 */ /* 0x040fe20000000069 */
[C---:B------:R-:W-:Y:S01]  /*2f30*/  FFMA R84, R96.reuse, R84, R104 ;  /* 0x0000005460547223 */ /* 0x040fe20000000068 */
        /* <DEDUP_REMOVED lines=12> */
[C---:B---3--:R-:W-:Y:S01]  /*3000*/  FFMA R74, R68.reuse, R100, R185 ;  /* 0x00000064444a7223 */ /* 0x048fe200000000b9 */
[C---:B------:R-:W-:Y:S01]  /*3010*/  FFMA R80, R68.reuse, R108, R187 ;  /* 0x0000006c44507223 */ /* 0x040fe200000000bb */
[----:B------:R-:W-:Y:S01]  /*3020*/  FFMA R107, R99, R91, R90 ;  /* 0x0000005b636b7223 */ /* 0x000fe2000000005a */
[C---:B-1----:R-:W-:Y:S01]  /*3030*/  FFMA R72, R68.reuse, R116, R183 ;  /* 0x0000007444487223 */ /* 0x042fe200000000b7 */
[C---:B------:R-:W-:Y:S01]  /*3040*/  FFMA R83, R69.reuse, R101, R74 ;  /* 0x0000006545537223 */ /* 0x040fe2000000004a */
[C---:B------:R-:W-:Y:S01]  /*3050*/  FFMA R81, R69.reuse, R109, R80 ;  /* 0x0000006d45517223 */ /* 0x040fe20000000050 */
[----:B------:R-:W-:Y:S01]  /*3060*/  LDS.128 R96, [R19.X4+UR4+0x4410] ;  /* 0x0044100413607984 */ /* 0x000fe20008004c00 */
[----:B----4-:R-:W-:Y:S01]  /*3070*/  FFMA R68, R68, R120, R191 ;  /* 0x0000007844447223 */ /* 0x010fe200000000bf */
[C---:B------:R-:W-:Y:S01]  /*3080*/  FFMA R85, R69.reuse, R117, R72 ;  /* 0x0000007545557223 */ /* 0x040fe20000000048 */
[C---:B------:R-:W-:Y:S01]  /*3090*/  FFMA R82, R70.reuse, R110, R81 ;  /* 0x0000006e46527223 */ /* 0x040fe20000000051 */
[----:B------:R-:W1:Y:S01]  /*30a0*/  LDS.128 R72, [R19.X4+UR4+0x610] ;  /* 0x0006100413487984 */ /* 0x000e620008004c00 */
[----:B------:R-:W-:Y:S01]  /*30b0*/  FFMA R69, R69, R121, R68 ;  /* 0x0000007945457223 */ /* 0x000fe20000000044 */
[C---:B------:R-:W-:Y:S01]  /*30c0*/  FFMA R68, R70.reuse, R102, R83 ;  /* 0x0000006646447223 */ /* 0x040fe20000000053 */
[C---:B------:R-:W-:Y:S01]  /*30d0*/  FFMA R80, R70.reuse, R118, R85 ;  /* 0x0000007646507223 */ /* 0x040fe20000000055 */
[C---:B------:R-:W-:Y:S01]  /*30e0*/  FFMA R185, R71.reuse, R111, R82 ;  /* 0x0000006f47b97223 */ /* 0x040fe20000000052 */
[----:B------:R-:W-:Y:S01]  /*30f0*/  FFMA R70, R70, R122, R69 ;  /* 0x0000007a46467223 */ /* 0x000fe20000000045 */
[C---:B------:R-:W-:Y:S01]  /*3100*/  FFMA R183, R71.reuse, R103, R68 ;  /* 0x0000006747b77223 */ /* 0x040fe20000000044 */
[C---:B-----5:R-:W-:Y:S01]  /*3110*/  FFMA R68, R92.reuse, R100, R195 ;  /* 0x000000645c447223 */ /* 0x060fe200000000c3 */
[C---:B------:R-:W-:Y:S01]  /*3120*/  FFMA R187, R71.reuse, R119, R80 ;  /* 0x0000007747bb7223 */ /* 0x040fe20000000050 */
[----:B------:R-:W-:Y:S01]  /*3130*/  FFMA R191, R71, R123, R70 ;  /* 0x0000007b47bf7223 */ /* 0x000fe20000000046 */
[C---:B------:R-:W-:Y:S01]  /*3140*/  FFMA R70, R92.reuse, R108, R189 ;  /* 0x0000006c5c467223 */ /* 0x040fe200000000bd */
[C---:B------:R-:W-:Y:S01]  /*3150*/  FFMA R80, R92.reuse, R120, R177 ;  /* 0x000000785c507223 */ /* 0x040fe200000000b1 */
[----:B------:R-:W-:Y:S01]  /*3160*/  FFMA R92, R92, R116, R181 ;  /* 0x000000745c5c7223 */ /* 0x000fe200000000b5 */
[C---:B------:R-:W-:Y:S01]  /*3170*/  FFMA R85, R93.reuse, R101, R68 ;  /* 0x000000655d557223 */ /* 0x040fe20000000044 */
[C---:B------:R-:W-:Y:S01]  /*3180*/  FFMA R81, R93.reuse, R109, R70 ;  /* 0x0000006d5d517223 */ /* 0x040fe20000000046 */
[C---:B------:R-:W-:Y:S01]  /*3190*/  FFMA R83, R93.reuse, R121, R80 ;  /* 0x000000795d537223 */ /* 0x040fe20000000050 */
[----:B------:R-:W3:Y:S01]  /*31a0*/  LDS.128 R68, [R19.X4+UR4+0x4010] ;  /* 0x0040100413447984 */ /* 0x000ee20008004c00 */
[----:B------:R-:W-:Y:S01]  /*31b0*/  FFMA R93, R93, R117, R92 ;  /* 0x000000755d5d7223 */ /* 0x000fe2000000005c */
[C---:B------:R-:W-:Y:S01]  /*31c0*/  FFMA R84, R94.reuse, R110, R81 ;  /* 0x0000006e5e547223 */ /* 0x040fe20000000051 */
[----:B------:R-:W-:-:S02]  /*31d0*/  FFMA R82, R94, R122, R83 ;  /* 0x0000007a5e527223 */ /* 0x000fc40000000053 */
[----:B------:R-:W-:Y:S01]  /*31e0*/  FFMA R80, R94, R118, R93 ;  /* 0x000000765e507223 */ /* 0x000fe2000000005d */
[C---:B------:R-:W-:Y:S01]  /*31f0*/  FFMA R177, R95.reuse, R111, R84 ;  /* 0x0000006f5fb17223 */ /* 0x040fe20000000054 */
[C---:B--2---:R-:W-:Y:S01]  /*3200*/  FFMA R84, R76.reuse, R120, R179 ;  /* 0x000000784c547223 */ /* 0x044fe200000000b3 */
[C---:B------:R-:W-:Y:S01]  /*3210*/  FFMA R181, R95.reuse, R123, R82 ;  /* 0x0000007b5fb57223 */ /* 0x040fe20000000052 */
[----:B------:R-:W-:Y:S01]  /*3220*/  FFMA R189, R95, R119, R80 ;  /* 0x000000775fbd7223 */ /* 0x000fe20000000050 */
[C---:B------:R-:W-:Y:S01]  /*3230*/  FFMA R82, R76.reuse, R108, R193 ;  /* 0x0000006c4c527223 */ /* 0x040fe200000000c1 */
[C---:B------:R-:W-:Y:S01]  /*3240*/  FFMA R80, R76.reuse, R100, R197 ;  /* 0x000000644c507223 */ /* 0x040fe200000000c5 */
[----:B------:R-:W-:Y:S01]  /*3250*/  FFMA R76, R76, R116, R175 ;  /* 0x000000744c4c7223 */ /* 0x000fe200000000af */
[----:B------:R-:W-:Y:S01]  /*3260*/  FFMA R94, R94, R102, R85 ;  /* 0x000000665e5e7223 */ /* 0x000fe20000000055 */
[C---:B------:R-:W-:Y:S01]  /*3270*/  FFMA R83, R77.reuse, R121, R84 ;  /* 0x000000794d537223 */ /* 0x040fe20000000054 */
[C---:B------:R-:W-:Y:S01]  /*3280*/  FFMA R81, R77.reuse, R109, R82 ;  /* 0x0000006d4d517223 */ /* 0x040fe20000000052 */
[----:B------:R-:W2:Y:S01]  /*3290*/  LDS.128 R84, [R19.X4+UR4+0x4210] ;  /* 0x0042100413547984 */ /* 0x000ea20008004c00 */
[C---:B------:R-:W-:Y:S01]  /*32a0*/  FFMA R89, R77.reuse, R101, R80 ;  /* 0x000000654d597223 */ /* 0x040fe20000000050 */
[----:B------:R-:W-:Y:S01]  /*32b0*/  FFMA R77, R77, R117, R76 ;  /* 0x000000754d4d7223 */ /* 0x000fe2000000004c */
[C---:B------:R-:W-:Y:S01]  /*32c0*/  FFMA R82, R78.reuse, R110, R81 ;  /* 0x0000006e4e527223 */ /* 0x040fe20000000051 */
[C---:B------:R-:W-:Y:S01]  /*32d0*/  FFMA R80, R78.reuse, R122, R83 ;  /* 0x0000007a4e507223 */ /* 0x040fe20000000053 */
[----:B------:R-:W-:Y:S01]  /*32e0*/  FFMA R195, R95, R103, R94 ;  /* 0x000000675fc37223 */ /* 0x000fe2000000005e */
[C---:B------:R-:W-:Y:S01]  /*32f0*/  FFMA R76, R78.reuse, R118, R77 ;  /* 0x000000764e4c7223 */ /* 0x040fe2000000004d */
[----:B------:R-:W-:Y:S01]  /*3300*/  FFMA R78, R78, R102, R89 ;  /* 0x000000664e4e7223 */ /* 0x000fe20000000059 */
[C---:B------:R-:W-:Y:S01]  /*3310*/  FFMA R179, R79.reuse, R123, R80 ;  /* 0x0000007b4fb37223 */ /* 0x040fe20000000050 */
[C---:B-1----:R-:W-:Y:S01]  /*3320*/  FFMA R80, R72.reuse, R120, R131 ;  /* 0x0000007848507223 */ /* 0x042fe20000000083 */
        /* <DEDUP_REMOVED lines=15> */
[C---:B---3--:R-:W-:Y:S01]  /*3420*/  FFMA R72, R68.reuse, R116, R171 ;  /* 0x0000007444487223 */ /* 0x048fe200000000ab */
        /* <DEDUP_REMOVED lines=14> */
[----:B------:R-:W1:Y:S01]  /*3510*/  LDS.128 R88, [R19.X4+UR4+0x4610] ;  /* 0x0046100413587984 */ /* 0x000e620008004c00 */
[C---:B------:R-:W-:Y:S01]  /*3520*/  FFMA R171, R71.reuse, R119, R68 ;  /* 0x0000007747ab7223 */ /* 0x040fe20000000044 */
[C---:B------:R-:W-:Y:S01]  /*3530*/  FFMA R139, R71.reuse, R111, R72 ;  /* 0x0000006f478b7223 */ /* 0x040fe20000000048 */
[C---:B------:R-:W-:Y:S01]  /*3540*/  FFMA R141, R71.reuse, R103, R70 ;  /* 0x00000067478d7223 */ /* 0x040fe20000000046 */
[C---:B--2---:R-:W-:Y:S01]  /*3550*/  FFMA R70, R84.reuse, R116, R173 ;  /* 0x0000007454467223 */ /* 0x044fe200000000ad */
        /* <DEDUP_REMOVED lines=11> */
[----:B------:R-:W-:Y:S01]  /*3610*/  LDS.128 R92, [R19.X4+UR4+0x20] ;  /* 0x00002004135c7984 */ /* 0x000fe20008004c00 */
[----:B------:R-:W-:Y:S01]  /*3620*/  FFMA R86, R86, R122, R85 ;  /* 0x0000007a56567223 */ /* 0x000fe20000000055 */
[C---:B------:R-:W-:Y:S01]  /*3630*/  FFMA R201, R87.reuse, R119, R84 ;  /* 0x0000007757c97223 */ /* 0x040fe20000000054 */
[C---:B------:R-:W-:Y:S01]  /*3640*/  FFMA R84, R96.reuse, R116, R125 ;  /* 0x0000007460547223 */ /* 0x040fe2000000007d */
[----:B------:R-:W2:Y:S01]  /*3650*/  LDS.128 R68, [R21+0x20] ;  /* 0x0000200015447984 */ /* 0x000ea20000000c00 */
[C---:B------:R-:W-:Y:S01]  /*3660*/  FFMA R165, R87.reuse, R123, R86 ;  /* 0x0000007b57a57223 */ /* 0x040fe20000000056 */
[C---:B------:R-:W-:Y:S01]  /*3670*/  FFMA R86, R96.reuse, R120, R115 ;  /* 0x0000007860567223 */ /* 0x040fe20000000073 */
[C---:B------:R-:W-:Y:S01]  /*3680*/  FFMA R199, R87.reuse, R103, R104 ;  /* 0x0000006757c77223 */ /* 0x040fe20000000068 */
[----:B------:R-:W3:Y:S01]  /*3690*/  LDS.128 R72, [R21+0x420] ;  /* 0x0004200015487984 */ /* 0x000ee20000000c00 */
[C---:B------:R-:W-:Y:S01]  /*36a0*/  FFMA R104, R96.reuse, R108, R23 ;  /* 0x0000006c60687223 */ /* 0x040fe20000000017 */
[----:B------:R-:W-:Y:S01]  /*36b0*/  FFMA R96, R96, R100, R113 ;  /* 0x0000006460607223 */ /* 0x000fe20000000071 */
[----:B------:R-:W-:Y:S01]  /*36c0*/  FFMA R173, R87, R111, R106 ;  /* 0x0000006f57ad7223 */ /* 0x000fe2000000006a */
[----:B------:R-:W4:Y:S01]  /*36d0*/  LDS.128 R76, [R21+0x220] ;  /* 0x00022000154c7984 */ /* 0x000f220000000c00 */
[C---:B------:R-:W-:Y:S01]  /*36e0*/  FFMA R23, R97.reuse, R121, R86 ;  /* 0x0000007961177223 */ /* 0x040fe20000000056 */
[C---:B------:R-:W-:Y:S01]  /*36f0*/  FFMA R115, R97.reuse, R117, R84 ;  /* 0x0000007561737223 */ /* 0x040fe20000000054 */
[C---:B------:R-:W-:Y:S01]  /*3700*/  FFMA R113, R97.reuse, R109, R104 ;  /* 0x0000006d61717223 */ /* 0x040fe20000000068 */
[----:B------:R-:W5:Y:S01]  /*3710*/  LDS.128 R80, [R21+0x620] ;  /* 0x0006200015507984 */ /* 0x000f620000000c00 */
[----:B------:R-:W-:Y:S01]  /*3720*/  FFMA R97, R97, R101, R96 ;  /* 0x0000006561617223 */ /* 0x000fe20000000060 */
[C---:B------:R-:W-:Y:S01]  /*3730*/  FFMA R106, R98.reuse, R122, R23 ;  /* 0x0000007a626a7223 */ /* 0x040fe20000000017 */
[C---:B------:R-:W-:Y:S01]  /*3740*/  FFMA R104, R98.reuse, R110, R113 ;  /* 0x0000006e62687223 */ /* 0x040fe20000000071 */
[----:B------:R-:W5:Y:S01]  /*3750*/  LDS.128 R84, [R19.X4+UR4+0x220] ;  /* 0x0002200413547984 */ /* 0x000f620008004c00 */
[C---:B------:R-:W-:Y:S01]  /*3760*/  FFMA R96, R98.reuse, R102, R97 ;  /* 0x0000006662607223 */ /* 0x040fe20000000061 */
[----:B------:R-:W-:Y:S01]  /*3770*/  FFMA R98, R98, R118, R115 ;  /* 0x0000007662627223 */ /* 0x000fe20000000073 */
[C---:B------:R-:W-:Y:S01]  /*3780*/  FFMA R23, R99.reuse, R123, R106 ;  /* 0x0000007b63177223 */ /* 0x040fe2000000006a */
[C---:B------:R-:W-:Y:S01]  /*3790*/  FFMA R125, R99.reuse, R111, R104 ;  /* 0x0000006f637d7223 */ /* 0x040fe20000000068 */
[C---:B------:R-:W-:Y:S01]  /*37a0*/  FFMA R135, R99.reuse, R103, R96 ;  /* 0x0000006763877223 */ /* 0x040fe20000000060 */
[----:B------:R-:W-:Y:S01]  /*37b0*/  FFMA R143, R99, R119, R98 ;  /* 0x00000077638f7223 */ /* 0x000fe20000000062 */
[C---:B-1----:R-:W-:Y:S01]  /*37c0*/  FFMA R100, R88.reuse, R100, R127 ;  /* 0x0000006458647223 */ /* 0x042fe2000000007f */
[C---:B------:R-:W-:Y:S01]  /*37d0*/  FFMA R120, R88.reuse, R120, R107 ;  /* 0x0000007858787223 */ /* 0x040fe2000000006b */
[C---:B------:R-:W-:Y:S01]  /*37e0*/  FFMA R108, R88.reuse, R108, R105 ;  /* 0x0000006c586c7223 */ /* 0x040fe20000000069 */
[----:B------:R-:W-:Y:S01]  /*37f0*/  FFMA R88, R88, R116, R167 ;  /* 0x0000007458587223 */ /* 0x000fe200000000a7 */
[----:B------:R-:W1:Y:S01]  /*3800*/  LDS.128 R96, [R19.X4+UR4+0x420] ;  /* 0x0004200413607984 */ /* 0x000e620008004c00 */
        /* <DEDUP_REMOVED lines=12> */
[C---:B--2---:R-:W-:Y:S01]  /*38d0*/  FFMA R90, R92.reuse, R68, R183 ;  /* 0x000000445c5a7223 */ /* 0x044fe200000000b7 */
[----:B------:R-:W-:Y:S01]  /*38e0*/  LDS.128 R112, [R19.X4+UR4+0x4420] ;  /* 0x0044200413707984 */ /* 0x000fe20008004c00 */
[----:B---3--:R-:W-:-:S02]  /*38f0*/  FFMA R100, R92, R72, R191 ;  /* 0x000000485c647223 */ /* 0x008fc400000000bf */
[C---:B------:R-:W-:Y:S01]  /*3900*/  FFMA R103, R93.reuse, R69, R90 ;  /* 0x000000455d677223 */ /* 0x040fe2000000005a */
[----:B------:R-:W-:Y:S01]  /*3910*/  LDS.128 R108, [R19.X4+UR4+0x30] ;  /* 0x00003004136c7984 */ /* 0x000fe20008004c00 */
[C---:B----4-:R-:W-:Y:S01]  /*3920*/  FFMA R88, R92.reuse, R76, R187 ;  /* 0x0000004c5c587223 */ /* 0x050fe200000000bb */
[C---:B------:R-:W-:Y:S01]  /*3930*/  FFMA R101, R93.reuse, R73, R100 ;  /* 0x000000495d657223 */ /* 0x040fe20000000064 */
[----:B-----5:R-:W-:Y:S02]  /*3940*/  FFMA R92, R92, R80, R185 ;  /* 0x000000505c5c7223 */ /* 0x020fe400000000b9 */
[C---:B------:R-:W-:Y:S01]  /*3950*/  FFMA R105, R93.reuse, R77, R88 ;  /* 0x0000004d5d697223 */ /* 0x040fe20000000058 */
[C---:B------:R-:W-:Y:S01]  /*3960*/  FFMA R102, R94.reuse, R74, R101 ;  /* 0x0000004a5e667223 */ /* 0x040fe20000000065 */
[----:B------:R-:W2:Y:S01]  /*3970*/  LDS.128 R88, [R19.X4+UR4+0x620] ;  /* 0x0006200413587984 */ /* 0x000ea20008004c00 */
        /* <DEDUP_REMOVED lines=15> */
[----:B------:R-:W-:Y:S01]  /*3a70*/  FFMA R85, R85, R77, R84 ;  /* 0x0000004d55557223 */ /* 0x000fe20000000054 */
[----:B------:R-:W3:Y:S01]  /*3a80*/  LDS.128 R92, [R19.X4+UR4+0x4020] ;  /* 0x00402004135c7984 */ /* 0x000ee20008004c00 */
[C---:B------:R-:W-:Y:S01]  /*3a90*/  FFMA R100, R86.reuse, R82, R103 ;  /* 0x0000005256647223 */ /* 0x040fe20000000067 */
[C---:B------:R-:W-:Y:S01]  /*3aa0*/  FFMA R102, R86.reuse, R74, R101 ;  /* 0x0000004a56667223 */ /* 0x040fe20000000065 */
[C---:B------:R-:W-:Y:S01]  /*3ab0*/  FFMA R84, R86.reuse, R78, R85 ;  /* 0x0000004e56547223 */ /* 0x040fe20000000055 */
[----:B------:R-:W-:Y:S01]  /*3ac0*/  FFMA R86, R86, R70, R105 ;  /* 0x0000004656567223 */ /* 0x000fe20000000069 */
[C---:B------:R-:W-:Y:S01]  /*3ad0*/  FFMA R181, R87.reuse, R83, R100 ;  /* 0x0000005357b57223 */ /* 0x040fe20000000064 */
[C---:B-1----:R-:W-:Y:S01]  /*3ae0*/  FFMA R100, R96.reuse, R80, R175 ;  /* 0x0000005060647223 */ /* 0x042fe200000000af */
[C---:B------:R-:W-:Y:S01]  /*3af0*/  FFMA R195, R87.reuse, R75, R102 ;  /* 0x0000004b57c37223 */ /* 0x040fe20000000066 */
[C---:B------:R-:W-:Y:S01]  /*3b00*/  FFMA R187, R87.reuse, R79, R84 ;  /* 0x0000004f57bb7223 */ /* 0x040fe20000000054 */
[----:B------:R-:W-:Y:S01]  /*3b10*/  FFMA R211, R87, R71, R86 ;  /* 0x0000004757d37223 */ /* 0x000fe20000000056 */
[C---:B------:R-:W-:Y:S01]  /*3b20*/  FFMA R87, R97.reuse, R81, R100 ;  /* 0x0000005161577223 */ /* 0x040fe20000000064 */
[C---:B------:R-:W-:Y:S01]  /*3b30*/  FFMA R86, R96.reuse, R72, R179 ;  /* 0x0000004860567223 */ /* 0x040fe200000000b3 */
[----:B------:R-:W1:Y:S01]  /*3b40*/  LDS.128 R100, [R19.X4+UR4+0x4220] ;  /* 0x0042200413647984 */ /* 0x000e620008004c00 */
[C---:B------:R-:W-:Y:S01]  /*3b50*/  FFMA R84, R96.reuse, R68, R197 ;  /* 0x0000004460547223 */ /* 0x040fe200000000c5 */
[----:B------:R-:W-:Y:S01]  /*3b60*/  FFMA R96, R96, R76, R193 ;  /* 0x0000004c60607223 */ /* 0x000fe200000000c1 */
[C---:B------:R-:W-:Y:S01]  /*3b70*/  FFMA R85, R97.reuse, R73, R86 ;  /* 0x0000004961557223 */ /* 0x040fe20000000056 */
[C---:B------:R-:W-:Y:S01]  /*3b80*/  FFMA R86, R98.reuse, R82, R87 ;  /* 0x0000005262567223 */ /* 0x040fe20000000057 */
[C---:B------:R-:W-:Y:S01]  /*3b90*/  FFMA R105, R97.reuse, R69, R84 ;  /* 0x0000004561697223 */ /* 0x040fe20000000054 */
[----:B------:R-:W-:Y:S01]  /*3ba0*/  FFMA R97, R97, R77, R96 ;  /* 0x0000004d61617223 */ /* 0x000fe20000000060 */
[----:B------:R-:W-:Y:S01]  /*3bb0*/  FFMA R96, R98, R74, R85 ;  /* 0x0000004a62607223 */ /* 0x000fe20000000055 */
[----:B------:R-:W-:-:S02]  /*3bc0*/  FFMA R185, R99, R83, R86 ;  /* 0x0000005363b97223 */ /* 0x000fc40000000056 */
[----:B------:R-:W-:Y:S01]  /*3bd0*/  FFMA R84, R98, R78, R97 ;  /* 0x0000004e62547223 */ /* 0x000fe20000000061 */
[C---:B------:R-:W-:Y:S01]  /*3be0*/  FFMA R189, R99.reuse, R75, R96 ;  /* 0x0000004b63bd7223 */ /* 0x040fe20000000060 */
[C---:B--2---:R-:W-:Y:S01]  /*3bf0*/  FFMA R96, R88.reuse, R80, R131 ;  /* 0x0000005058607223 */ /* 0x044fe20000000083 */
        /* <DEDUP_REMOVED lines=15> */
[C---:B---3--:R-:W-:Y:S01]  /*3cf0*/  FFMA R88, R92.reuse, R72, R129 ;  /* 0x000000485c587223 */ /* 0x048fe20000000081 */
[C---:B------:R-:W-:Y:S01]  /*3d00*/  FFMA R86, R92.reuse, R80, R139 ;  /* 0x000000505c567223 */ /* 0x040fe2000000008b */
[----:B------:R-:W-:Y:S01]  /*3d10*/  FFMA R84, R92, R76, R171 ;  /* 0x0000004c5c547223 */ /* 0x000fe200000000ab */
        /* <DEDUP_REMOVED lines=8> */
[----:B------:R-:W-:Y:S01]  /*3da0*/  FFMA R84, R94, R78, R89 ;  /* 0x0000004e5e547223 */ /* 0x000fe20000000059 */
[C---:B------:R-:W-:Y:S01]  /*3db0*/  FFMA R129, R95.reuse, R75, R86 ;  /* 0x0000004b5f817223 */ /* 0x040fe20000000056 */
[----:B------:R-:W-:Y:S01]  /*3dc0*/  FFMA R137, R95, R83, R88 ;  /* 0x000000535f897223 */ /* 0x000fe20000000058 */
[----:B------:R-:W-:Y:S01]  /*3dd0*/  FFMA R93, R93, R69, R92 ;  /* 0x000000455d5d7223 */ /* 0x000fe2000000005c */
[C---:B-1----:R-:W-:Y:S01]  /*3de0*/  FFMA R86, R100.reuse, R76, R201 ;  /* 0x0000004c64567223 */ /* 0x042fe200000000c9 */
[C---:B------:R-:W-:Y:S01]  /*3df0*/  FFMA R88, R100.reuse, R72, R165 ;  /* 0x0000004864587223 */ /* 0x040fe200000000a5 */
[----:B------:R-:W-:Y:S01]  /*3e00*/  FFMA R179, R95, R79, R84 ;  /* 0x0000004f5fb37223 */ /* 0x000fe20000000054 */
[----:B------:R-:W-:Y:S01]  /*3e10*/  FFMA R84, R100, R68, R199 ;  /* 0x0000004464547223 */ /* 0x000fe200000000c7 */
[----:B------:R-:W-:Y:S01]  /*3e20*/  FFMA R94, R94, R70, R93 ;  /* 0x000000465e5e7223 */ /* 0x000fe2000000005d */
[----:B------:R-:W-:Y:S01]  /*3e30*/  FFMA R100, R100, R80, R173 ;  /* 0x0000005064647223 */ /* 0x000fe200000000ad */
[C---:B------:R-:W-:Y:S01]  /*3e40*/  FFMA R87, R101.reuse, R77, R86 ;  /* 0x0000004d65577223 */ /* 0x040fe20000000056 */
[C---:B------:R-:W-:Y:S01]  /*3e50*/  FFMA R85, R101.reuse, R73, R88 ;  /* 0x0000004965557223 */ /* 0x040fe20000000058 */
[C---:B------:R-:W-:Y:S01]  /*3e60*/  FFMA R89, R101.reuse, R69, R84 ;  /* 0x0000004565597223 */ /* 0x040fe20000000054 */
[----:B------:R-:W-:Y:S01]  /*3e70*/  FFMA R101, R101, R81, R100 ;  /* 0x0000005165657223 */ /* 0x000fe20000000064 */
[----:B------:R-:W-:Y:S01]  /*3e80*/  FFMA R141, R95, R71, R94 ;  /* 0x000000475f8d7223 */ /* 0x000fe2000000005e */
[C---:B------:R-:W-:Y:S01]  /*3e90*/  FFMA R100, R102.reuse, R78, R87 ;  /* 0x0000004e66647223 */ /* 0x040fe20000000057 */
[C---:B------:R-:W-:Y:S01]  /*3ea0*/  FFMA R118, R102.reuse, R74, R85 ;  /* 0x0000004a66767223 */ /* 0x040fe20000000055 */
[----:B------:R-:W1:Y:S01]  /*3eb0*/  LDS.128 R92, [R21+0x230] ;  /* 0x00023000155c7984 */ /* 0x000e620000000c00 */
[C---:B------:R-:W-:Y:S01]  /*3ec0*/  FFMA R116, R102.reuse, R70, R89 ;  /* 0x0000004666747223 */ /* 0x040fe20000000059 */
[-C--:B------:R-:W-:Y:S01]  /*3ed0*/  FFMA R133, R91, R79.reuse, R90 ;  /* 0x0000004f5b857223 */ /* 0x080fe2000000005a */
[----:B------:R-:W-:Y:S01]  /*3ee0*/  FFMA R102, R102, R82, R101 ;  /* 0x0000005266667223 */ /* 0x000fe20000000065 */
[----:B------:R-:W3:Y:S01]  /*3ef0*/  LDS.128 R84, [R21+0x30] ;  /* 0x0000300015547984 */ /* 0x000ee20000000c00 */
[C---:B------:R-:W-:Y:S01]  /*3f00*/  FFMA R171, R103.reuse, R79, R100 ;  /* 0x0000004f67ab7223 */ /* 0x040fe20000000064 */
[C---:B------:R-:W-:Y:S01]  /*3f10*/  FFMA R100, R112.reuse, R76, R143 ;  /* 0x0000004c70647223 */ /* 0x040fe2000000008f */
[C---:B------:R-:W-:Y:S01]  /*3f20*/  FFMA R165, R103.reuse, R83, R102 ;  /* 0x0000005367a57223 */ /* 0x040fe20000000066 */
[----:B------:R-:W4:Y:S01]  /*3f30*/  LDS.128 R88, [R21+0x430] ;  /* 0x0004300015587984 */ /* 0x000f220000000c00 */
[C---:B------:R-:W-:Y:S01]  /*3f40*/  FFMA R102, R112.reuse, R80, R125 ;  /* 0x0000005070667223 */ /* 0x040fe2000000007d */
[C---:B------:R-:W-:Y:S01]  /*3f50*/  FFMA R131, R103.reuse, R71, R116 ;  /* 0x0000004767837223 */ /* 0x040fe20000000074 */
[C---:B------:R-:W-:Y:S01]  /*3f60*/  FFMA R116, R112.reuse, R72, R23 ;  /* 0x0000004870747223 */ /* 0x040fe20000000017 */
[----:B------:R-:W-:Y:S01]  /*3f70*/  FFMA R139, R103, R75, R118 ;  /* 0x0000004b678b7223 */ /* 0x000fe20000000076 */
[C---:B------:R-:W-:Y:S01]  /*3f80*/  FFMA R23, R113.reuse, R81, R102 ;  /* 0x0000005171177223 */ /* 0x040fe20000000066 */
[----:B------:R-:W-:Y:S01]  /*3f90*/  FFMA R119, R113, R77, R100 ;  /* 0x0000004d71777223 */ /* 0x000fe20000000064 */
[----:B------:R-:W-:Y:S01]  /*3fa0*/  FFMA R193, R99, R71, R98 ;  /* 0x0000004763c17223 */ /* 0x000fe20000000062 */
[----:B------:R-:W5:Y:S01]  /*3fb0*/  LDS.128 R100, [R19.X4+UR4+0x230] ;  /* 0x0002300413647984 */ /* 0x000f620008004c00 */
[----:B------:R-:W-:Y:S01]  /*3fc0*/  FFMA R112, R112, R68, R135 ;  /* 0x0000004470707223 */ /* 0x000fe20000000087 */
[C---:B------:R-:W-:Y:S01]  /*3fd0*/  FFMA R117, R113.reuse, R73, R116 ;  /* 0x0000004971757223 */ /* 0x040fe20000000074 */
[C---:B------:R-:W-:Y:S01]  /*3fe0*/  FFMA R118, R114.reuse, R82, R23 ;  /* 0x0000005272767223 */ /* 0x040fe20000000017 */
[----:B------:R-:W5:Y:S01]  /*3ff0*/  LDS.128 R96, [R21+0x630] ;  /* 0x0006300015607984 */ /* 0x000f620000000c00 */
[----:B------:R-:W-:Y:S01]  /*4000*/  FFMA R113, R113, R69, R112 ;  /* 0x0000004571717223 */ /* 0x000fe20000000070 */
[----:B------:R-:W-:Y:S01]  /*4010*/  FFMA R116, R114, R74, R117 ;  /* 0x0000004a72747223 */ /* 0x000fe20000000075 */
[----:B--2---:R-:W-:Y:S01]  /*4020*/  FFMA R68, R104, R68, R167 ;  /* 0x0000004468447223 */ /* 0x004fe200000000a7 */
[C---:B------:R-:W-:Y:S01]  /*4030*/  FFMA R23, R115.reuse, R83, R118 ;  /* 0x0000005373177223 */ /* 0x040fe20000000076 */
[C---:B------:R-:W-:Y:S01]  /*4040*/  FFMA R112, R114.reuse, R70, R113 ;  /* 0x0000004672707223 */ /* 0x040fe20000000071 */
[----:B------:R-:W-:Y:S01]  /*4050*/  FFMA R114, R114, R78, R119 ;  /* 0x0000004e72727223 */ /* 0x000fe20000000077 */
[----:B------:R-:W-:Y:S01]  /*4060*/  FFMA R119, R115, R75, R116 ;  /* 0x0000004b73777223 */ /* 0x000fe20000000074 */
[----:B------:R-:W-:Y:S01]  /*4070*/  FFMA R69, R105, R69, R68 ;  /* 0x0000004569457223 */ /* 0x000fe20000000044 */
[C---:B------:R-:W-:Y:S01]  /*4080*/  FFMA R117, R115.reuse, R71, R112 ;  /* 0x0000004773757223 */ /* 0x040fe20000000070 */
[----:B------:R-:W-:Y:S01]  /*4090*/  FFMA R121, R115, R79, R114 ;  /* 0x0000004f73797223 */ /* 0x000fe20000000072 */
[----:B------:R-:W-:Y:S01]  /*40a0*/  FFMA R72, R104, R72, R123 ;  /* 0x0000004868487223 */ /* 0x000fe2000000007b */
[----:B------:R-:W2:Y:S01]  /*40b0*/  LDS.128 R112, [R19.X4+UR4+0x430] ;  /* 0x0004300413707984 */ /* 0x000ea20008004c00 */
[----:B------:R-:W-:Y:S01]  /*40c0*/  FFMA R70, R106, R70, R69 ;  /* 0x000000466a467223 */ /* 0x000fe20000000045 */
[C---:B------:R-:W-:Y:S01]  /*40d0*/  FFMA R76, R104.reuse, R76, R203 ;  /* 0x0000004c684c7223 */ /* 0x040fe200000000cb */
[----:B------:R-:W-:Y:S01]  /*40e0*/  FFMA R73, R105, R73, R72 ;  /* 0x0000004969497223 */ /* 0x000fe20000000048 */
[----:B------:R-:W-:Y:S01]  /*40f0*/  FFMA R80, R104, R80, R127 ;  /* 0x0000005068507223 */ /* 0x000fe2000000007f */
[----:B------:R-:W-:Y:S01]  /*4100*/  FFMA R127, R107, R71, R70 ;  /* 0x000000476b7f7223 */ /* 0x000fe20000000046 */
[C---:B------:R-:W-:Y:S01]  /*4110*/  FFMA R77, R105.reuse, R77, R76 ;  /* 0x0000004d694d7223 */ /* 0x040fe2000000004c */
[----:B------:R-:W-:Y:S01]  /*4120*/  FFMA R74, R106, R74, R73 ;  /* 0x0000004a6a4a7223 */ /* 0x000fe20000000049 */
[----:B-1----:R-:W-:Y:S01]  /*4130*/  FFMA R68, R108, R92, R205 ;  /* 0x0000005c6c447223 */ /* 0x002fe200000000cd */
[----:B------:R-:W-:Y:S01]  /*4140*/  FFMA R81, R105, R81, R80 ;  /* 0x0000005169517223 */ /* 0x000fe20000000050 */
[----:B------:R-:W-:Y:S01]  /*4150*/  FFMA R78, R106, R78, R77 ;  /* 0x0000004e6a4e7223 */ /* 0x000fe2000000004d */
[----:B------:R-:W-:Y:S01]  /*4160*/  FFMA R123, R107, R75, R74 ;  /* 0x0000004b6b7b7223 */ /* 0x000fe2000000004a */
[----:B---3--:R-:W-:Y:S01]  /*4170*/  FFMA R70, R108, R84, R207 ;  /* 0x000000546c467223 */ /* 0x008fe200000000cf */
[----:B------:R-:W-:Y:S01]  /*4180*/  FFMA R77, R109, R93, R68 ;  /* 0x0000005d6d4d7223 */ /* 0x000fe20000000044 */
[----:B------:R-:W-:Y:S01]  /*4190*/  FFMA R82, R106, R82, R81 ;  /* 0x000000526a527223 */ /* 0x000fe20000000051 */
[----:B------:R-:W-:Y:S01]  /*41a0*/  FFMA R135, R107, R79, R78 ;  /* 0x0000004f6b877223 */ /* 0x000fe2000000004e */
[----:B----4-:R-:W-:Y:S01]  /*41b0*/  FFMA R72, R108, R88, R191 ;  /* 0x000000586c487223 */ /* 0x010fe200000000bf */
[C---:B------:R-:W-:Y:S01]  /*41c0*/  FFMA R75, R109.reuse, R85, R70 ;  /* 0x000000556d4b7223 */ /* 0x040fe20000000046 */
[C---:B------:R-:W-:Y:S01]  /*41d0*/  FFMA R74, R110.reuse, R94, R77 ;  /* 0x0000005e6e4a7223 */ /* 0x040fe2000000004d */
[----:B------:R-:W1:Y:S01]  /*41e0*/  LDS.128 R68, [R19.X4+UR4+0x630] ;  /* 0x0006300413447984 */ /* 0x000e620008004c00 */
[----:B------:R-:W-:Y:S01]  /*41f0*/  FFMA R73, R109, R89, R72 ;  /* 0x000000596d497223 */ /* 0x000fe20000000048 */
[C---:B------:R-:W-:Y:S01]  /*4200*/  FFMA R72, R110.reuse, R86, R75 ;  /* 0x000000566e487223 */ /* 0x040fe2000000004b */
[----:B------:R-:W-:Y:S01]  /*4210*/  FFMA R167, R111, R95, R74 ;  /* 0x0000005f6fa77223 */ /* 0x000fe2000000004a */
[----:B------:R-:W-:Y:S01]  /*4220*/  FFMA R125, R107, R83, R82 ;  /* 0x000000536b7d7223 */ /* 0x000fe20000000052 */
[----:B------:R-:W-:Y:S01]  /*4230*/  FFMA R76, R110, R90, R73 ;  /* 0x0000005a6e4c7223 */ /* 0x000fe20000000049 */
[C---:B------:R-:W-:Y:S01]  /*4240*/  FFMA R143, R111.reuse, R87, R72 ;  /* 0x000000576f8f7223 */ /* 0x040fe20000000048 */
[C---:B-----5:R-:W-:Y:S01]  /*4250*/  FFMA R74, R100.reuse, R88, R195 ;  /* 0x00000058644a7223 */ /* 0x060fe200000000c3 */
[C---:B------:R-:W-:Y:S01]  /*4260*/  FFMA R72, R100.reuse, R84, R211 ;  /* 0x0000005464487223 */ /* 0x040fe200000000d3 */
[----:B------:R-:W-:Y:S01]  /*4270*/  FFMA R173, R111, R91, R76 ;  /* 0x0000005b6fad7223 */ /* 0x000fe2000000004c */
        /* <DEDUP_REMOVED lines=16> */
[C---:B--2---:R-:W-:Y:S01]  /*4380*/  FFMA R78, R112.reuse, R88, R189 ;  /* 0x00000058704e7223 */ /* 0x044fe200000000bd */
[C---:B------:R-:W-:Y:S01]  /*4390*/  FFMA R80, R112.reuse, R96, R185 ;  /* 0x0000006070507223 */ /* 0x040fe200000000b9 */
[C---:B------:R-:W-:Y:S01]  /*43a0*/  FFMA R76, R112.reuse, R84, R193 ;  /* 0x00000054704c7223 */ /* 0x040fe200000000c1 */
[----:B------:R-:W-:Y:S01]  /*43b0*/  FFMA R112, R112, R92, R183 ;  /* 0x0000005c70707223 */ /* 0x000fe200000000b7 */
[----:B------:R-:W2:Y:S01]  /*43c0*/  LDS.128 R100, [R19.X4+UR4+0x4230] ;  /* 0x0042300413647984 */ /* 0x000ea20008004c00 */
[C---:B------:R-:W-:Y:S01]  /*43d0*/  FFMA R77, R113.reuse, R89, R78 ;  /* 0x00000059714d7223 */ /* 0x040fe2000000004e */
[C---:B------:R-:W-:Y:S01]  /*43e0*/  FFMA R79, R113.reuse, R97, R80 ;  /* 0x00000061714f7223 */ /* 0x040fe20000000050 */
[C---:B------:R-:W-:Y:S01]  /*43f0*/  FFMA R81, R113.reuse, R85, R76 ;  /* 0x0000005571517223 */ /* 0x040fe2000000004c */
[----:B------:R-:W-:Y:S01]  /*4400*/  FFMA R113, R113, R93, R112 ;  /* 0x0000005d71717223 */ /* 0x000fe20000000070 */
[C---:B------:R-:W-:Y:S01]  /*4410*/  FFMA R80, R114.reuse, R90, R77 ;  /* 0x0000005a72507223 */ /* 0x040fe2000000004d */
[C---:B------:R-:W-:Y:S01]  /*4420*/  FFMA R78, R114.reuse, R98, R79 ;  /* 0x00000062724e7223 */ /* 0x040fe2000000004f */
[----:B------:R-:W-:Y:S01]  /*4430*/  LDS.128 R104, [R19.X4+UR4+0x4630] ;  /* 0x0046300413687984 */ /* 0x000fe20008004c00 */
[C---:B------:R-:W-:Y:S01]  /*4440*/  FFMA R76, R114.reuse, R94, R113 ;  /* 0x0000005e724c7223 */ /* 0x040fe20000000071 */
[----:B------:R-:W-:Y:S01]  /*4450*/  FFMA R114, R114, R86, R81 ;  /* 0x0000005672727223 */ /* 0x000fe20000000051 */
[C---:B------:R-:W-:Y:S01]  /*4460*/  FFMA R183, R115.reuse, R99, R78 ;  /* 0x0000006373b77223 */ /* 0x040fe2000000004e */
[C---:B------:R-:W-:Y:S01]  /*4470*/  FFMA R189, R115.reuse, R91, R80 ;  /* 0x0000005b73bd7223 */ /* 0x040fe20000000050 */
[C---:B------:R-:W-:Y:S01]  /*4480*/  FFMA R185, R115.reuse, R95, R76 ;  /* 0x0000005f73b97223 */ /* 0x040fe2000000004c */
[C---:B-1----:R-:W-:Y:S01]  /*4490*/  FFMA R76, R68.reuse, R84, R177 ;  /* 0x00000054444c7223 */ /* 0x042fe200000000b1 */
        /* <DEDUP_REMOVED lines=31> */
[C---:B--2---:R-:W-:Y:S01]  /*4690*/  FFMA R70, R100.reuse, R92, R171 ;  /* 0x0000005c64467223 */ /* 0x044fe200000000ab */
[C---:B------:R-:W-:Y:S01]  /*46a0*/  FFMA R72, R100.reuse, R88, R139 ;  /* 0x0000005864487223 */ /* 0x040fe2000000008b */
[----:B------:R-:W-:Y:S01]  /*46b0*/  FFMA R179, R75, R95, R68 ;  /* 0x0000005f4bb37223 */ /* 0x000fe20000000044 */
[----:B------:R-:W-:Y:S01]  /*46c0*/  FFMA R68, R100, R84, R131 ;  /* 0x0000005464447223 */ /* 0x000fe20000000083 */
[----:B------:R-:W-:Y:S01]  /*46d0*/  FFMA R110, R110, R98, R109 ;  /* 0x000000626e6e7223 */ /* 0x000fe2000000006d */
[----:B------:R-:W-:Y:S01]  /*46e0*/  FFMA R100, R100, R96, R165 ;  /* 0x0000006064647223 */ /* 0x000fe200000000a5 */
[C---:B------:R-:W-:Y:S01]  /*46f0*/  FFMA R71, R101.reuse, R93, R70 ;  /* 0x0000005d65477223 */ /* 0x040fe20000000046 */
[C---:B------:R-:W-:Y:S01]  /*4700*/  FFMA R69, R101.reuse, R89, R72 ;  /* 0x0000005965457223 */ /* 0x040fe20000000048 */
[----:B------:R-:W-:Y:S01]  /*4710*/  FFMA R74, R74, R86, R73 ;  /* 0x000000564a4a7223 */ /* 0x000fe20000000049 */
[C---:B------:R-:W-:Y:S01]  /*4720*/  FFMA R73, R101.reuse, R85, R68 ;  /* 0x0000005565497223 */ /* 0x040fe20000000044 */
[----:B------:R-:W-:Y:S01]  /*4730*/  FFMA R101, R101, R97, R100 ;  /* 0x0000006165657223 */ /* 0x000fe20000000064 */
[----:B------:R-:W-:Y:S01]  /*4740*/  FFMA R191, R111, R99, R110 ;  /* 0x000000636fbf7223 */ /* 0x000fe2000000006e */
[C---:B------:R-:W-:Y:S01]  /*4750*/  FFMA R100, R102.reuse, R94, R71 ;  /* 0x0000005e66647223 */ /* 0x040fe20000000047 */
[C---:B------:R-:W-:Y:S01]  /*4760*/  FFMA R118, R102.reuse, R90, R69 ;  /* 0x0000005a66767223 */ /* 0x040fe20000000045 */
[----:B------:R-:W-:Y:S01]  /*4770*/  LDS.128 R108, [R19.X4+UR4+0x40] ;  /* 0x00004004136c7984 */ /* 0x000fe20008004c00 */
[C---:B------:R-:W-:Y:S01]  /*4780*/  FFMA R116, R102.reuse, R86, R73 ;  /* 0x0000005666747223 */ /* 0x040fe20000000049 */
[----:B------:R-:W-:Y:S01]  /*4790*/  FFMA R199, R75, R87, R74 ;  /* 0x000000574bc77223 */ /* 0x000fe2000000004a */
[----:B------:R-:W-:Y:S01]  /*47a0*/  FFMA R102, R102, R98, R101 ;  /* 0x0000006266667223 */ /* 0x000fe20000000065 */
[----:B------:R-:W2:Y:S01]  /*47b0*/  LDS.128 R68, [R21+0x40] ;  /* 0x0000400015447984 */ /* 0x000ea20000000c00 */
[C---:B------:R-:W-:Y:S01]  /*47c0*/  FFMA R165, R103.reuse, R95, R100 ;  /* 0x0000005f67a57223 */ /* 0x040fe20000000064 */
[C---:B-1----:R-:W-:Y:S01]  /*47d0*/  FFMA R100, R112.reuse, R92, R121 ;  /* 0x0000005c70647223 */ /* 0x042fe20000000079 */
[C---:B------:R-:W-:Y:S01]  /*47e0*/  FFMA R139, R103.reuse, R99, R102 ;  /* 0x00000063678b7223 */ /* 0x040fe20000000066 */
[----:B------:R-:W1:Y:S01]  /*47f0*/  LDS.128 R76, [R21+0x240] ;  /* 0x00024000154c7984 */ /* 0x000e620000000c00 */
[C---:B------:R-:W-:Y:S01]  /*4800*/  FFMA R102, R112.reuse, R96, R23 ;  /* 0x0000006070667223 */ /* 0x040fe20000000017 */
[C---:B------:R-:W-:Y:S01]  /*4810*/  FFMA R141, R103.reuse, R87, R116 ;  /* 0x00000057678d7223 */ /* 0x040fe20000000074 */
[C---:B------:R-:W-:Y:S01]  /*4820*/  FFMA R116, R112.reuse, R88, R119 ;  /* 0x0000005870747223 */ /* 0x040fe20000000077 */
[----:B------:R-:W3:Y:S01]  /*4830*/  LDS.128 R72, [R21+0x440] ;  /* 0x0004400015487984 */ /* 0x000ee20000000c00 */
[----:B------:R-:W-:Y:S01]  /*4840*/  FFMA R131, R103, R91, R118 ;  /* 0x0000005b67837223 */ /* 0x000fe20000000076 */
[C---:B------:R-:W-:Y:S01]  /*4850*/  FFMA R23, R113.reuse, R97, R102 ;  /* 0x0000006171177223 */ /* 0x040fe20000000066 */
[C---:B------:R-:W-:Y:S01]  /*4860*/  FFMA R119, R113.reuse, R93, R100 ;  /* 0x0000005d71777223 */ /* 0x040fe20000000064 */
[----:B------:R-:W4:Y:S01]  /*4870*/  LDS.128 R80, [R21+0x640] ;  /* 0x0006400015507984 */ /* 0x000f220000000c00 */
[----:B------:R-:W-:Y:S01]  /*4880*/  FFMA R112, R112, R84, R117 ;  /* 0x0000005470707223 */ /* 0x000fe20000000075 */
[C---:B------:R-:W-:Y:S01]  /*4890*/  FFMA R117, R113.reuse, R89, R116 ;  /* 0x0000005971757223 */ /* 0x040fe20000000074 */
[C---:B------:R-:W-:Y:S01]  /*48a0*/  FFMA R118, R114.reuse, R98, R23 ;  /* 0x0000006272767223 */ /* 0x040fe20000000017 */
[----:B------:R-:W5:Y:S01]  /*48b0*/  LDS.128 R100, [R19.X4+UR4+0x240] ;  /* 0x0002400413647984 */ /* 0x000f620008004c00 */
[-C--:B------:R-:W-:Y:S01]  /*48c0*/  FFMA R113, R113, R85.reuse, R112 ;  /* 0x0000005571717223 */ /* 0x080fe20000000070 */
[----:B------:R-:W-:Y:S01]  /*48d0*/  FFMA R116, R114, R90, R117 ;  /* 0x0000005a72747223 */ /* 0x000fe20000000075 */
[C---:B------:R-:W-:Y:S01]  /*48e0*/  FFMA R84, R104.reuse, R84, R127 ;  /* 0x0000005468547223 */ /* 0x040fe2000000007f */
[----:B------:R-:W-:Y:S01]  /*48f0*/  FFMA R88, R104, R88, R123 ;  /* 0x0000005868587223 */ /* 0x000fe2000000007b */
[C---:B------:R-:W-:Y:S01]  /*4900*/  FFMA R112, R114.reuse, R86, R113 ;  /* 0x0000005672707223 */ /* 0x040fe20000000071 */
[----:B------:R-:W-:Y:S01]  /*4910*/  FFMA R114, R114, R94, R119 ;  /* 0x0000005e72727223 */ /* 0x000fe20000000077 */
[----:B------:R-:W-:Y:S01]  /*4920*/  FFMA R85, R105, R85, R84 ;  /* 0x0000005569557223 */ /* 0x000fe20000000054 */
[C---:B------:R-:W-:Y:S01]  /*4930*/  FFMA R117, R115.reuse, R91, R116 ;  /* 0x0000005b73757223 */ /* 0x040fe20000000074 */
[C---:B------:R-:W-:Y:S01]  /*4940*/  FFMA R119, R115.reuse, R99, R118 ;  /* 0x0000006373777223 */ /* 0x040fe20000000076 */
[C---:B------:R-:W-:Y:S01]  /*4950*/  FFMA R23, R115.reuse, R87, R112 ;  /* 0x0000005773177223 */ /* 0x040fe20000000070 */
[----:B------:R-:W-:Y:S01]  /*4960*/  FFMA R121, R115, R95, R114 ;  /* 0x0000005f73797223 */ /* 0x000fe20000000072 */
[----:B------:R-:W-:Y:S01]  /*4970*/  FFMA R86, R106, R86, R85 ;  /* 0x000000566a567223 */ /* 0x000fe20000000055 */
[----:B------:R-:W5:Y:S01]  /*4980*/  LDS.128 R112, [R19.X4+UR4+0x440] ;  /* 0x0004400413707984 */ /* 0x000f620008004c00 */
[C---:B------:R-:W-:Y:S01]  /*4990*/  FFMA R92, R104.reuse, R92, R135 ;  /* 0x0000005c685c7223 */ /* 0x040fe20000000087 */
[----:B------:R-:W-:Y:S01]  /*49a0*/  FFMA R89, R105, R89, R88 ;  /* 0x0000005969597223 */ /* 0x000fe20000000058 */
[----:B------:R-:W-:Y:S01]  /*49b0*/  FFMA R127, R107, R87, R86 ;  /* 0x000000576b7f7223 */ /* 0x000fe20000000056 */
[----:B------:R-:W-:Y:S01]  /*49c0*/  FFMA R96, R104, R96, R125 ;  /* 0x0000006068607223 */ /* 0x000fe2000000007d */
[----:B------:R-:W-:Y:S01]  /*49d0*/  FFMA R93, R105, R93, R92 ;  /* 0x0000005d695d7223 */ /* 0x000fe2000000005c */
[----:B------:R-:W-:-:S02]  /*49e0*/  FFMA R90, R106, R90, R89 ;  /* 0x0000005a6a5a7223 */ /* 0x000fc40000000059 */
[----:B------:R-:W-:Y:S01]  /*49f0*/  FFMA R97, R105, R97, R96 ;  /* 0x0000006169617223 */ /* 0x000fe20000000060 */
[----:B------:R-:W-:Y:S01]  /*4a00*/  FFMA R94, R106, R94, R93 ;  /* 0x0000005e6a5e7223 */ /* 0x000fe2000000005d */
[C---:B------:R-:W-:Y:S01]  /*4a10*/  FFMA R123, R107.reuse, R91, R90 ;  /* 0x0000005b6b7b7223 */ /* 0x040fe2000000005a */
[----:B--2---:R-:W-:Y:S01]  /*4a20*/  FFMA R86, R108, R68, R143 ;  /* 0x000000446c567223 */ /* 0x004fe2000000008f */
[----:B------:R-:W-:Y:S01]  /*4a30*/  FFMA R98, R106, R98, R97 ;  /* 0x000000626a627223 */ /* 0x000fe20000000061 */
[----:B------:R-:W-:Y:S01]  /*4a40*/  FFMA R135, R107, R95, R94 ;  /* 0x0000005f6b877223 */ /* 0x000fe2000000005e */
[C---:B-1----:R-:W-:Y:S01]  /*4a50*/  FFMA R84, R108.reuse, R76, R167 ;  /* 0x0000004c6c547223 */ /* 0x042fe200000000a7 */
[----:B------:R-:W-:Y:S01]  /*4a60*/  FFMA R91, R109, R69, R86 ;  /* 0x000000456d5b7223 */ /* 0x000fe20000000056 */
[----:B------:R-:W-:Y:S01]  /*4a70*/  FFMA R125, R107, R99, R98 ;  /* 0x000000636b7d7223 */ /* 0x000fe20000000062 */
[----:B---3--:R-:W-:Y:S01]  /*4a80*/  FFMA R88, R108, R72, R173 ;  /* 0x000000486c587223 */ /* 0x008fe200000000ad */
[C---:B------:R-:W-:Y:S01]  /*4a90*/  FFMA R93, R109.reuse, R77, R84 ;  /* 0x0000004d6d5d7223 */ /* 0x040fe20000000054 */
[C---:B------:R-:W-:Y:S01]  /*4aa0*/  FFMA R90, R110.reuse, R70, R91 ;  /* 0x000000466e5a7223 */ /* 0x040fe2000000005b */
[----:B------:R-:W1:Y:S01]  /*4ab0*/  LDS.128 R84, [R19.X4+UR4+0x640] ;  /* 0x0006400413547984 */ /* 0x000e620008004c00 */
[----:B------:R-:W-:Y:S01]  /*4ac0*/  FFMA R89, R109, R73, R88 ;  /* 0x000000496d597223 */ /* 0x000fe20000000058 */
[----:B------:R-:W-:Y:S01]  /*4ad0*/  FFMA R88, R110, R78, R93 ;  /* 0x0000004e6e587223 */ /* 0x000fe2000000005d */
[C---:B------:R-:W-:Y:S01]  /*4ae0*/  FFMA R167, R111.reuse, R71, R90 ;  /* 0x000000476fa77223 */ /* 0x040fe2000000005a */
[----:B----4-:R-:W-:Y:S01]  /*4af0*/  FFMA R108, R108, R80, R191 ;  /* 0x000000506c6c7223 */ /* 0x010fe200000000bf */
        /* <DEDUP_REMOVED lines=52> */
[C---:B--2---:R-:W-:Y:S01]  /*4e40*/  FFMA R92, R88.reuse, R72, R129 ;  /* 0x00000048585c7223 */ /* 0x044fe20000000081 */
        /* <DEDUP_REMOVED lines=16> */
[C---:B---3--:R-:W-:Y:S01]  /*4f50*/  FFMA R86, R100.reuse, R76, R165 ;  /* 0x0000004c64567223 */ /* 0x048fe200000000a5 */
[----:B------:R-:W-:Y:S01]  /*4f60*/  FFMA R88, R100, R72, R131 ;  /* 0x0000004864587223 */ /* 0x000fe20000000083 */
[----:B------:R-:W-:Y:S01]  /*4f70*/  FFMA R197, R91, R71, R84 ;  /* 0x000000475bc57223 */ /* 0x000fe20000000054 */
[----:B------:R-:W-:Y:S01]  /*4f80*/  FFMA R110, R110, R82, R109 ;  /* 0x000000526e6e7223 */ /* 0x000fe2000000006d */
[C---:B------:R-:W-:Y:S01]  /*4f90*/  FFMA R84, R100.reuse, R68, R141 ;  /* 0x0000004464547223 */ /* 0x040fe2000000008d */
[C---:B------:R-:W-:Y:S01]  /*4fa0*/  FFMA R87, R101.reuse, R77, R86 ;  /* 0x0000004d65577223 */ /* 0x040fe20000000056 */
[C---:B------:R-:W-:Y:S01]  /*4fb0*/  FFMA R85, R101.reuse, R73, R88 ;  /* 0x0000004965557223 */ /* 0x040fe20000000058 */
[----:B------:R-:W-:Y:S01]  /*4fc0*/  FFMA R100, R100, R80, R139 ;  /* 0x0000005064647223 */ /* 0x000fe2000000008b */
[-C--:B------:R-:W-:Y:S01]  /*4fd0*/  FFMA R90, R90, R78.reuse, R89 ;  /* 0x0000004e5a5a7223 */ /* 0x080fe20000000059 */
[----:B------:R-:W-:Y:S01]  /*4fe0*/  FFMA R89, R101, R69, R84 ;  /* 0x0000004565597223 */ /* 0x000fe20000000054 */
        /* <DEDUP_REMOVED lines=8> */
[----:B------:R-:W3:Y:S01]  /*5070*/  LDS.128 R84, [R21+0x250] ;  /* 0x0002500015547984 */ /* 0x000ee20000000c00 */
[C---:B------:R-:W-:Y:S01]  /*5080*/  FFMA R165, R103.reuse, R71, R100 ;  /* 0x0000004767a57223 */ /* 0x040fe20000000064 */
[C---:B-1----:R-:W-:Y:S01]  /*5090*/  FFMA R100, R112.reuse, R76, R121 ;  /* 0x0000004c70647223 */ /* 0x042fe20000000079 */
[C---:B------:R-:W-:Y:S01]  /*50a0*/  FFMA R131, R103.reuse, R83, R102 ;  /* 0x0000005367837223 */ /* 0x040fe20000000066 */
[----:B------:R-:W1:Y:S01]  /*50b0*/  LDS.128 R92, [R21+0x50] ;  /* 0x00005000155c7984 */ /* 0x000e620000000c00 */
[C---:B------:R-:W-:Y:S01]  /*50c0*/  FFMA R102, R112.reuse, R80, R119 ;  /* 0x0000005070667223 */ /* 0x040fe20000000077 */
[C---:B------:R-:W-:Y:S01]  /*50d0*/  FFMA R139, R103.reuse, R79, R116 ;  /* 0x0000004f678b7223 */ /* 0x040fe20000000074 */
[C---:B------:R-:W-:Y:S01]  /*50e0*/  FFMA R116, R112.reuse, R72, R117 ;  /* 0x0000004870747223 */ /* 0x040fe20000000075 */
[----:B------:R-:W4:Y:S01]  /*50f0*/  LDS.128 R88, [R21+0x450] ;  /* 0x0004500015587984 */ /* 0x000f220000000c00 */
[----:B------:R-:W-:Y:S01]  /*5100*/  FFMA R112, R112, R68, R23 ;  /* 0x0000004470707223 */ /* 0x000fe20000000017 */
[----:B------:R-:W-:Y:S01]  /*5110*/  FFMA R141, R103, R75, R118 ;  /* 0x0000004b678d7223 */ /* 0x000fe20000000076 */
[C---:B------:R-:W-:Y:S01]  /*5120*/  FFMA R23, R113.reuse, R81, R102 ;  /* 0x0000005171177223 */ /* 0x040fe20000000066 */
[C---:B------:R-:W-:Y:S01]  /*5130*/  FFMA R119, R113.reuse, R77, R100 ;  /* 0x0000004d71777223 */ /* 0x040fe20000000064 */
[----:B------:R-:W-:Y:S01]  /*5140*/  LDS.128 R96, [R21+0x650] ;  /* 0x0006500015607984 */ /* 0x000fe20000000c00 */
[C---:B------:R-:W-:Y:S01]  /*5150*/  FFMA R117, R113.reuse, R73, R116 ;  /* 0x0000004971757223 */ /* 0x040fe20000000074 */
[----:B------:R-:W-:Y:S01]  /*5160*/  FFMA R113, R113, R69, R112 ;  /* 0x0000004571717223 */ /* 0x000fe20000000070 */
[C---:B------:R-:W-:Y:S01]  /*5170*/  FFMA R118, R114.reuse, R82, R23 ;  /* 0x0000005272767223 */ /* 0x040fe20000000017 */
[----:B------:R-:W5:Y:S01]  /*5180*/  LDS.128 R100, [R19.X4+UR4+0x250] ;  /* 0x0002500413647984 */ /* 0x000f620008004c00 */
[C---:B------:R-:W-:Y:S01]  /*5190*/  FFMA R116, R114.reuse, R74, R117 ;  /* 0x0000004a72747223 */ /* 0x040fe20000000075 */
[C---:B------:R-:W-:Y:S01]  /*51a0*/  FFMA R112, R114.reuse, R78, R119 ;  /* 0x0000004e72707223 */ /* 0x040fe20000000077 */
[----:B------:R-:W-:Y:S01]  /*51b0*/  FFMA R114, R114, R70, R113 ;  /* 0x0000004672727223 */ /* 0x000fe20000000071 */
[C---:B--2---:R-:W-:Y:S01]  /*51c0*/  FFMA R68, R104.reuse, R68, R127 ;  /* 0x0000004468447223 */ /* 0x044fe2000000007f */
        /* <DEDUP_REMOVED lines=8> */
[----:B------:R-:W-:Y:S01]  /*5250*/  FFMA R70, R106, R70, R69 ;  /* 0x000000466a467223 */ /* 0x000fe20000000045 */
[C---:B------:R-:W-:Y:S01]  /*5260*/  FFMA R73, R105.reuse, R73, R72 ;  /* 0x0000004969497223 */ /* 0x040fe20000000048 */
[----:B------:R-:W-:Y:S01]  /*5270*/  FFMA R80, R104, R80, R125 ;  /* 0x0000005068507223 */ /* 0x000fe2000000007d */
[----:B------:R-:W-:Y:S01]  /*5280*/  FFMA R77, R105, R77, R76 ;  /* 0x0000004d694d7223 */ /* 0x000fe2000000004c */
[----:B------:R-:W-:Y:S01]  /*5290*/  FFMA R135, R107, R71, R70 ;  /* 0x000000476b877223 */ /* 0x000fe20000000046 */
[C---:B------:R-:W-:Y:S01]  /*52a0*/  FFMA R74, R106.reuse, R74, R73 ;  /* 0x0000004a6a4a7223 */ /* 0x040fe20000000049 */
[----:B------:R-:W-:Y:S01]  /*52b0*/  FFMA R81, R105, R81, R80 ;  /* 0x0000005169517223 */ /* 0x000fe20000000050 */
[----:B------:R-:W-:-:S02]  /*52c0*/  FFMA R78, R106, R78, R77 ;  /* 0x0000004e6a4e7223 */ /* 0x000fc4000000004d */
[C---:B------:R-:W-:Y:S01]  /*52d0*/  FFMA R123, R107.reuse, R75, R74 ;  /* 0x0000004b6b7b7223 */ /* 0x040fe2000000004a */
[----:B---3--:R-:W-:Y:S01]  /*52e0*/  FFMA R70, R108, R84, R143 ;  /* 0x000000546c467223 */ /* 0x008fe2000000008f */
[----:B------:R-:W-:Y:S01]  /*52f0*/  FFMA R82, R106, R82, R81 ;  /* 0x000000526a527223 */ /* 0x000fe20000000051 */
[----:B------:R-:W-:Y:S01]  /*5300*/  FFMA R127, R107, R79, R78 ;  /* 0x0000004f6b7f7223 */ /* 0x000fe2000000004e */
[C---:B-1----:R-:W-:Y:S01]  /*5310*/  FFMA R68, R108.reuse, R92, R167 ;  /* 0x0000005c6c447223 */ /* 0x042fe200000000a7 */
[----:B------:R-:W-:Y:S01]  /*5320*/  FFMA R75, R109, R85, R70 ;  /* 0x000000556d4b7223 */ /* 0x000fe20000000046 */
[----:B------:R-:W-:Y:S01]  /*5330*/  FFMA R125, R107, R83, R82 ;  /* 0x000000536b7d7223 */ /* 0x000fe20000000052 */
[----:B----4-:R-:W-:Y:S01]  /*5340*/  FFMA R72, R108, R88, R171 ;  /* 0x000000586c487223 */ /* 0x010fe200000000ab */
[C---:B------:R-:W-:Y:S01]  /*5350*/  FFMA R77, R109.reuse, R93, R68 ;  /* 0x0000005d6d4d7223 */ /* 0x040fe20000000044 */
[----:B------:R-:W-:Y:S02]  /*5360*/  LDS.128 R104, [R19.X4+UR4+0x4650] ;  /* 0x0046500413687984 */ /* 0x000fe40008004c00 */
[----:B------:R-:W-:Y:S01]  /*5370*/  FFMA R73, R109, R89, R72 ;  /* 0x000000596d497223 */ /* 0x000fe20000000048 */
[C---:B------:R-:W-:Y:S01]  /*5380*/  FFMA R72, R110.reuse, R86, R75 ;  /* 0x000000566e487223 */ /* 0x040fe2000000004b */
[----:B------:R-:W1:Y:S01]  /*5390*/  LDS.128 R68, [R19.X4+UR4+0x650] ;  /* 0x0006500413447984 */ /* 0x000e620008004c00 */
[C---:B------:R-:W-:Y:S01]  /*53a0*/  FFMA R74, R110.reuse, R94, R77 ;  /* 0x0000005e6e4a7223 */ /* 0x040fe2000000004d */
[----:B------:R-:W-:Y:S01]  /*53b0*/  FFMA R76, R110, R90, R73 ;  /* 0x0000005a6e4c7223 */ /* 0x000fe20000000049 */
[C---:B------:R-:W-:Y:S01]  /*53c0*/  FFMA R203, R111.reuse, R87, R72 ;  /* 0x000000576fcb7223 */ /* 0x040fe20000000048 */
[C---:B-----5:R-:W-:Y:S01]  /*53d0*/  FFMA R72, R100.reuse, R84, R195 ;  /* 0x0000005464487223 */ /* 0x060fe200000000c3 */
        /* <DEDUP_REMOVED lines=102> */
[----:B------:R-:W4:Y:S01]  /*5a40*/  LDS.128 R100, [R19.X4+UR4+0x260] ;  /* 0x0002600413647984 */ /* 0x000f220008004c00 */
        /* <DEDUP_REMOVED lines=10> */
[----:B------:R-:W5:Y:S01]  /*5af0*/  LDS.128 R112, [R19.X4+UR4+0x460] ;  /* 0x0004600413707984 */ /* 0x000f620008004c00 */
        /* <DEDUP_REMOVED lines=25> */
[C---:B----4-:R-:W-:Y:S01]  /*5c90*/  FFMA R88, R100.reuse, R68, R195 ;  /* 0x0000004464587223 */ /* 0x050fe200000000c3 */
        /* <DEDUP_REMOVED lines=19> */
[C---:B-----5:R-:W-:Y:S01]  /*5dd0*/  FFMA R94, R112.reuse, R72, R189 ;  /* 0x00000048705e7223 */ /* 0x060fe200000000bd */
        /* <DEDUP_REMOVED lines=59> */
[----:B------:R-:W-:Y:S01]  /*6190*/  FFMA R143, R91, R71, R90 ;  /* 0x000000475b8f7223 */ /* 0x000fe2000000005a */
[C---:B------:R-:W-:Y:S01]  /*61a0*/  FFMA R100, R102.reuse, R78, R87 ;  /* 0x0000004e66647223 */ /* 0x040fe20000000057 */
[C---:B------:R-:W-:Y:S01]  /*61b0*/  FFMA R116, R102.reuse, R70, R89 ;  /* 0x0000004666747223 */ /* 0x040fe20000000059 */
[C---:B------:R-:W-:Y:S01]  /*61c0*/  FFMA R118, R102.reuse, R74, R85 ;  /* 0x0000004a66767223 */ /* 0x040fe20000000055 */
[----:B------:R-:W-:Y:S01]  /*61d0*/  LDS.128 R108, [R19.X4+UR4+0x70] ;  /* 0x00007004136c7984 */ /* 0x000fe20008004c00 */
[----:B------:R-:W-:Y:S01]  /*61e0*/  FFMA R102, R102, R82, R101 ;  /* 0x0000005266667223 */ /* 0x000fe20000000065 */
[C---:B------:R-:W-:Y:S01]  /*61f0*/  FFMA R141, R103.reuse, R79, R100 ;  /* 0x0000004f678d7223 */ /* 0x040fe20000000064 */
[C---:B-1----:R-:W-:Y:S01]  /*6200*/  FFMA R100, R112.reuse, R76, R121 ;  /* 0x0000004c70647223 */ /* 0x042fe20000000079 */
[----:B------:R-:W1:Y:S01]  /*6210*/  LDS.128 R84, [R21+0x270] ;  /* 0x0002700015547984 */ /* 0x000e620000000c00 */
[C---:B------:R-:W-:Y:S01]  /*6220*/  FFMA R131, R103.reuse, R83, R102 ;  /* 0x0000005367837223 */ /* 0x040fe20000000066 */
[C---:B------:R-:W-:Y:S01]  /*6230*/  FFMA R102, R112.reuse, R80, R117 ;  /* 0x0000005070667223 */ /* 0x040fe20000000075 */
[C---:B------:R-:W-:Y:S01]  /*6240*/  FFMA R139, R103.reuse, R71, R116 ;  /* 0x00000047678b7223 */ /* 0x040fe20000000074 */
[----:B------:R-:W2:Y:S01]  /*6250*/  LDS.128 R88, [R21+0x70] ;  /* 0x0000700015587984 */ /* 0x000ea20000000c00 */
[C---:B------:R-:W-:Y:S01]  /*6260*/  FFMA R116, R112.reuse, R72, R119 ;  /* 0x0000004870747223 */ /* 0x040fe20000000077 */
[----:B------:R-:W-:Y:S01]  /*6270*/  FFMA R112, R112, R68, R23 ;  /* 0x0000004470707223 */ /* 0x000fe20000000017 */
[----:B------:R-:W-:Y:S01]  /*6280*/  FFMA R129, R103, R75, R118 ;  /* 0x0000004b67817223 */ /* 0x000fe20000000076 */
[----:B------:R-:W3:Y:S01]  /*6290*/  LDS.128 R92, [R21+0x470] ;  /* 0x00047000155c7984 */ /* 0x000ee20000000c00 */
[C---:B------:R-:W-:Y:S01]  /*62a0*/  FFMA R23, R113.reuse, R81, R102 ;  /* 0x0000005171177223 */ /* 0x040fe20000000066 */
[C---:B------:R-:W-:Y:S01]  /*62b0*/  FFMA R119, R113.reuse, R77, R100 ;  /* 0x0000004d71777223 */ /* 0x040fe20000000064 */
[C---:B------:R-:W-:Y:S01]  /*62c0*/  FFMA R117, R113.reuse, R73, R116 ;  /* 0x0000004971757223 */ /* 0x040fe20000000074 */
[----:B------:R-:W4:Y:S01]  /*62d0*/  LDS.128 R100, [R19.X4+UR4+0x270] ;  /* 0x0002700413647984 */ /* 0x000f220008004c00 */
[----:B------:R-:W-:Y:S01]  /*62e0*/  FFMA R113, R113, R69, R112 ;  /* 0x0000004571717223 */ /* 0x000fe20000000070 */
[C---:B------:R-:W-:Y:S01]  /*62f0*/  FFMA R118, R114.reuse, R82, R23 ;  /* 0x0000005272767223 */ /* 0x040fe20000000017 */
[C---:B------:R-:W-:Y:S01]  /*6300*/  FFMA R116, R114.reuse, R74, R117 ;  /* 0x0000004a72747223 */ /* 0x040fe20000000075 */
[----:B------:R-:W5:Y:S01]  /*6310*/  LDS.128 R96, [R21+0x670] ;  /* 0x0006700015607984 */ /* 0x000f620000000c00 */
        /* <DEDUP_REMOVED lines=20> */
[----:B------:R-:W-:Y:S01]  /*6460*/  FFMA R82, R106, R82, R81 ;  /* 0x000000526a527223 */ /* 0x000fe20000000051 */
[C---:B------:R-:W-:Y:S01]  /*6470*/  FFMA R135, R107.reuse, R79, R78 ;  /* 0x0000004f6b877223 */ /* 0x040fe2000000004e */
[C---:B-1----:R-:W-:Y:S02]  /*6480*/  FFMA R70, R108.reuse, R84, R177 ;  /* 0x000000546c467223 */ /* 0x042fe400000000b1 */
[----:B------:R-:W-:Y:S01]  /*6490*/  FFMA R125, R107, R83, R82 ;  /* 0x000000536b7d7223 */ /* 0x000fe20000000052 */
[C---:B--2---:R-:W-:Y:S01]  /*64a0*/  FFMA R68, R108.reuse, R88, R197 ;  /* 0x000000586c447223 */ /* 0x044fe200000000c5 */
[C---:B------:R-:W-:Y:S01]  /*64b0*/  FFMA R75, R109.reuse, R85, R70 ;  /* 0x000000556d4b7223 */ /* 0x040fe20000000046 */
[----:B------:R-:W-:Y:S01]  /*64c0*/  LDS.128 R104, [R19.X4+UR4+0x4670] ;  /* 0x0046700413687984 */ /* 0x000fe20008004c00 */
[----:B---3--:R-:W-:Y:S01]  /*64d0*/  FFMA R72, R108, R92, R165 ;  /* 0x0000005c6c487223 */ /* 0x008fe200000000a5 */
[----:B------:R-:W-:-:S02]  /*64e0*/  FFMA R77, R109, R89, R68 ;  /* 0x000000596d4d7223 */ /* 0x000fc40000000044 */
[----:B------:R-:W1:Y:S01]  /*64f0*/  LDS.128 R68, [R19.X4+UR4+0x670] ;  /* 0x0006700413447984 */ /* 0x000e620008004c00 */
[----:B------:R-:W-:Y:S01]  /*6500*/  FFMA R73, R109, R93, R72 ;  /* 0x0000005d6d497223 */ /* 0x000fe20000000048 */
[C---:B------:R-:W-:Y:S01]  /*6510*/  FFMA R72, R110.reuse, R86, R75 ;  /* 0x000000566e487223 */ /* 0x040fe2000000004b */
[C---:B------:R-:W-:Y:S02]  /*6520*/  FFMA R74, R110.reuse, R90, R77 ;  /* 0x0000005a6e4a7223 */ /* 0x040fe4000000004d */
[----:B------:R-:W-:Y:S01]  /*6530*/  FFMA R76, R110, R94, R73 ;  /* 0x0000005e6e4c7223 */ /* 0x000fe20000000049 */
[-C--:B------:R-:W-:Y:S01]  /*6540*/  FFMA R201, R87, R111.reuse, R72 ;  /* 0x0000006f57c97223 */ /* 0x080fe20000000048 */
[-C--:B------:R-:W-:Y:S01]  /*6550*/  FFMA R199, R91, R111.reuse, R74 ;  /* 0x0000006f5bc77223 */ /* 0x080fe2000000004a */
[C---:B----4-:R-:W-:Y:S01]  /*6560*/  FFMA R74, R100.reuse, R92, R187 ;  /* 0x0000005c644a7223 */ /* 0x050fe200000000bb */
[C---:B------:R-:W-:Y:S01]  /*6570*/  FFMA R72, R100.reuse, R84, R195 ;  /* 0x0000005464487223 */ /* 0x040fe200000000c3 */
[----:B------:R-:W-:Y:S01]  /*6580*/  FFMA R197, R95, R111, R76 ;  /* 0x0000006f5fc57223 */ /* 0x000fe2000000004c */
[C---:B-----5:R-:W-:Y:S01]  /*6590*/  FFMA R76, R100.reuse, R96, R191 ;  /* 0x00000060644c7223 */ /* 0x060fe200000000bf */
        /* <DEDUP_REMOVED lines=11> */
[-C--:B------:R-:W-:Y:S01]  /*6650*/  FFMA R179, R95, R103.reuse, R78 ;  /* 0x000000675fb37223 */ /* 0x080fe2000000004e */
[-C--:B------:R-:W-:Y:S01]  /*6660*/  FFMA R177, R99, R103.reuse, R80 ;  /* 0x0000006763b17223 */ /* 0x080fe20000000050 */
[-C--:B------:R-:W-:Y:S01]  /*6670*/  FFMA R165, R91, R103.reuse, R76 ;  /* 0x000000675ba57223 */ /* 0x080fe2000000004c */
        /* <DEDUP_REMOVED lines=15> */
[-C--:B------:R-:W-:Y:S01]  /*6770*/  FFMA R183, R95, R115.reuse, R78 ;  /* 0x000000735fb77223 */ /* 0x080fe2000000004e */
[-C--:B------:R-:W-:Y:S01]  /*6780*/  FFMA R185, R99, R115.reuse, R80 ;  /* 0x0000007363b97223 */ /* 0x080fe20000000050 */
[-C--:B------:R-:W-:Y:S01]  /*6790*/  FFMA R187, R91, R115.reuse, R76 ;  /* 0x000000735bbb7223 */ /* 0x080fe2000000004c */
        /* <DEDUP_REMOVED lines=14> */
[-C--:B------:R-:W-:Y:S01]  /*6880*/  FFMA R175, R87, R71.reuse, R68 ;  /* 0x0000004757af7223 */ /* 0x080fe20000000044 */
[-C--:B------:R-:W-:Y:S01]  /*6890*/  FFMA R167, R95, R71.reuse, R76 ;  /* 0x000000475fa77223 */ /* 0x080fe2000000004c */
[C---:B--2---:R-:W-:Y:S01]  /*68a0*/  FFMA R76, R72.reuse, R92, R137 ;  /* 0x0000005c484c7223 */ /* 0x044fe20000000089 */
[-C--:B------:R-:W-:Y:S01]  /*68b0*/  FFMA R133, R91, R71.reuse, R70 ;  /* 0x000000475b857223 */ /* 0x080fe20000000046 */
        /* <DEDUP_REMOVED lines=12> */
[-C--:B------:R-:W-:Y:S01]  /*6980*/  FFMA R137, R99, R75.reuse, R70 ;  /* 0x0000004b63897223 */ /* 0x080fe20000000046 */
[-C--:B------:R-:W-:Y:S01]  /*6990*/  FFMA R171, R95, R75.reuse, R72 ;  /* 0x0000004b5fab7223 */ /* 0x080fe20000000048 */
[C---:B---3--:R-:W-:Y:S01]  /*69a0*/  FFMA R70, R100.reuse, R88, R141 ;  /* 0x0000005864467223 */ /* 0x048fe2000000008d */
        /* <DEDUP_REMOVED lines=17> */
[-C--:B------:R-:W-:Y:S01]  /*6ac0*/  FFMA R141, R91, R103.reuse, R100 ;  /* 0x000000675b8d7223 */ /* 0x080fe20000000064 */
[C---:B-1----:R-:W-:Y:S01]  /*6ad0*/  FFMA R100, R112.reuse, R88, R121 ;  /* 0x0000005870647223 */ /* 0x042fe20000000079 */
[-C--:B------:R-:W-:Y:S01]  /*6ae0*/  FFMA R129, R95, R103.reuse, R102 ;  /* 0x000000675f817223 */ /* 0x080fe20000000066 */
[----:B------:R-:W1:Y:S01]  /*6af0*/  LDS.128 R76, [R21+0x80] ;  /* 0x00008000154c7984 */ /* 0x000e620000000c00 */
[C---:B------:R-:W-:Y:S01]  /*6b00*/  FFMA R102, R112.reuse, R96, R119 ;  /* 0x0000006070667223 */ /* 0x040fe20000000077 */
[-C--:B------:R-:W-:Y:S01]  /*6b10*/  FFMA R131, R87, R103.reuse, R116 ;  /* 0x0000006757837223 */ /* 0x080fe20000000074 */
        /* <DEDUP_REMOVED lines=15> */
[-C--:B------:R-:W-:Y:S01]  /*6c10*/  FFMA R117, R99, R115.reuse, R116 ;  /* 0x0000007363757223 */ /* 0x080fe20000000074 */
[-C--:B------:R-:W-:Y:S01]  /*6c20*/  FFMA R119, R95, R115.reuse, R118 ;  /* 0x000000735f777223 */ /* 0x080fe20000000076 */
[-C--:B------:R-:W-:Y:S01]  /*6c30*/  FFMA R23, R87, R115.reuse, R112 ;  /* 0x0000007357177223 */ /* 0x080fe20000000070 */
        /* <DEDUP_REMOVED lines=13> */
[-C--:B------:R-:W-:Y:S01]  /*6d10*/  FFMA R135, R91, R107.reuse, R90 ;  /* 0x0000006b5b877223 */ /* 0x080fe2000000005a */
        /* <DEDUP_REMOVED lines=14> */
[-C--:B------:R-:W-:Y:S01]  /*6e00*/  FFMA R195, R71, R111.reuse, R88 ;  /* 0x0000006f47c37223 */ /* 0x080fe20000000058 */
[C---:B----4-:R-:W-:Y:S01]  /*6e10*/  FFMA R88, R100.reuse, R68, R181 ;  /* 0x0000004464587223 */ /* 0x050fe200000000b5 */
[-C--:B------:R-:W-:Y:S01]  /*6e20*/  FFMA R191, R79, R111.reuse, R90 ;  /* 0x0000006f4fbf7223 */ /* 0x080fe2000000005a */
        /* <DEDUP_REMOVED lines=241> */
[----:B------:R-:W-:Y:S01]  /*7d40*/  FFMA R113, R113, R85, R112 ;  /* 0x0000005571717223 */ /* 0x000fe20000000070 */
[----:B------:R-:W-:Y:S01]  /*7d50*/  FFMA R116, R114, R90, R117 ;  /* 0x0000005a72747223 */ /* 0x000fe20000000075 */
[----:B------:R-:W-:Y:S01]  /*7d60*/  FFMA R84, R104, R84, R127 ;  /* 0x0000005468547223 */ /* 0x000fe2000000007f */
[-C--:B------:R-:W-:Y:S01]  /*7d70*/  FFMA R117, R99, R115.reuse, R118 ;  /* 0x0000007363757223 */ /* 0x080fe20000000076 */
[C---:B------:R-:W-:Y:S01]  /*7d80*/  FFMA R112, R114.reuse, R86, R113 ;  /* 0x0000005672707223 */ /* 0x040fe20000000071 */
[----:B------:R-:W-:Y:S01]  /*7d90*/  FFMA R114, R114, R94, R119 ;  /* 0x0000005e72727223 */ /* 0x000fe20000000077 */
[----:B------:R-:W-:Y:S01]  /*7da0*/  FFMA R23, R91, R115, R116 ;  /* 0x000000735b177223 */ /* 0x000fe20000000074 */
[----:B------:R-:W-:Y:S01]  /*7db0*/  FFMA R85, R105, R85, R84 ;  /* 0x0000005569557223 */ /* 0x000fe20000000054 */
[-C--:B------:R-:W-:Y:S01]  /*7dc0*/  FFMA R119, R87, R115.reuse, R112 ;  /* 0x0000007357777223 */ /* 0x080fe20000000070 */
[----:B------:R-:W-:Y:S01]  /*7dd0*/  FFMA R121, R95, R115, R114 ;  /* 0x000000735f797223 */ /* 0x000fe20000000072 */
[----:B------:R-:W-:Y:S01]  /*7de0*/  FFMA R88, R104, R88, R123 ;  /* 0x0000005868587223 */ /* 0x000fe2000000007b */
[----:B------:R-:W5:Y:S01]  /*7df0*/  LDS.128 R112, [R19.X4+UR4+0x4a0] ;  /* 0x0004a00413707984 */ /* 0x000f620008004c00 */
        /* <DEDUP_REMOVED lines=8> */
[----:B------:R-:W-:Y:S01]  /*7e80*/  FFMA R94, R106, R94, R93 ;  /* 0x0000005e6a5e7223 */ /* 0x000fe2000000005d */
        /* <DEDUP_REMOVED lines=13> */
[----:B------:R-:W-:Y:S01]  /*7f60*/  FFMA R90, R110, R78, R93 ;  /* 0x0000004e6e5a7223 */ /* 0x000fe2000000005d */
[----:B----4-:R-:W-:Y:S01]  /*7f70*/  FFMA R108, R108, R80, R193 ;  /* 0x000000506c6c7223 */ /* 0x010fe200000000c1 */
[----:B------:R-:W-:Y:S01]  /*7f80*/  FFMA R92, R110, R74, R89 ;  /* 0x0000004a6e5c7223 */ /* 0x000fe20000000059 */
[-C--:B------:R-:W-:Y:S01]  /*7f90*/  FFMA R189, R71, R111.reuse, R88 ;  /* 0x0000006f47bd7223 */ /* 0x080fe20000000058 */
[-C--:B------:R-:W-:Y:S01]  /*7fa0*/  FFMA R193, R79, R111.reuse, R90 ;  /* 0x0000006f4fc17223 */ /* 0x080fe2000000005a */
        /* <DEDUP_REMOVED lines=29> */
[-C--:B------:R-:W-:Y:S01]  /*8180*/  FFMA R94, R114, R82.reuse, R95 ;  /* 0x00000052725e7223 */ /* 0x080fe2000000005f */
        /* <DEDUP_REMOVED lines=36> */
[-C--:B------:R-:W-:Y:S01]  /*83d0*/  FFMA R143, R75, R91.reuse, R88 ;  /* 0x0000005b4b8f7223 */ /* 0x080fe20000000058 */
[-C--:B------:R-:W-:Y:S01]  /*83e0*/  FFMA R133, R83, R91.reuse, R86 ;  /* 0x0000005b53857223 */ /* 0x080fe20000000056 */
[C---:B---3--:R-:W-:Y:S01]  /*83f0*/  FFMA R86, R100.reuse, R76, R139 ;  /* 0x0000004c64567223 */ /* 0x048fe2000000008b */
[C---:B------:R-:W-:Y:S01]  /*8400*/  FFMA R88, R100.reuse, R80, R131 ;  /* 0x0000005064587223 */ /* 0x040fe20000000083 */
        /* <DEDUP_REMOVED lines=8> */
[----:B------:R-:W-:Y:S01]  /*8490*/  FFMA R101, R101, R73, R100 ;  /* 0x0000004965657223 */ /* 0x000fe20000000064 */
        /* <DEDUP_REMOVED lines=17> */
[----:B------:R-:W4:Y:S01]  /*85b0*/  LDS.128 R100, [R19.X4+UR4+0x2b0] ;  /* 0x0002b00413647984 */ /* 0x000f220008004c00 */
[-C--:B------:R-:W-:Y:S01]  /*85c0*/  FFMA R112, R112, R68.reuse, R121 ;  /* 0x0000004470707223 */ /* 0x080fe20000000079 */
[----:B------:R-:W-:Y:S01]  /*85d0*/  FFMA R68, R104, R68, R135 ;  /* 0x0000004468447223 */ /* 0x000fe20000000087 */
[C---:B------:R-:W-:Y:S01]  /*85e0*/  FFMA R23, R113.reuse, R73, R116 ;  /* 0x0000004971177223 */ /* 0x040fe20000000074 */
[----:B------:R-:W5:Y:S01]  /*85f0*/  LDS.128 R96, [R21+0x4b0] ;  /* 0x0004b00015607984 */ /* 0x000f620000000c00 */
[----:B------:R-:W-:Y:S01]  /*8600*/  FFMA R113, R113, R69, R112 ;  /* 0x0000004571717223 */ /* 0x000fe20000000070 */
[C---:B------:R-:W-:Y:S01]  /*8610*/  FFMA R116, R114.reuse, R82, R117 ;  /* 0x0000005272747223 */ /* 0x040fe20000000075 */
[C---:B------:R-:W-:Y:S01]  /*8620*/  FFMA R118, R114.reuse, R74, R23 ;  /* 0x0000004a72767223 */ /* 0x040fe20000000017 */
        /* <DEDUP_REMOVED lines=116> */
[----:B------:R-:W-:Y:S01]  /*8d70*/  FFMA R137, R95, R75, R74 ;  /* 0x0000004b5f897223 */ /* 0x000fe2000000004a */
[C---:B------:R-:W-:Y:S01]  /*8d80*/  FFMA R100, R102.reuse, R86, R73 ;  /* 0x0000005666647223 */ /* 0x040fe20000000049 */
[----:B------:R-:W-:Y:S01]  /*8d90*/  LDS.128 R108, [R19.X4+UR4+0xc0] ;  /* 0x0000c004136c7984 */ /* 0x000fe20008004c00 */
[----:B------:R-:W-:Y:S01]  /*8da0*/  FFMA R102, R102, R90, R101 ;  /* 0x0000005a66667223 */ /* 0x000fe20000000065 */
[-C--:B------:R-:W-:Y:S01]  /*8db0*/  FFMA R129, R99, R103.reuse, R118 ;  /* 0x0000006763817223 */ /* 0x080fe20000000076 */
[-C--:B------:R-:W-:Y:S01]  /*8dc0*/  FFMA R141, R87, R103.reuse, R100 ;  /* 0x00000067578d7223 */ /* 0x080fe20000000064 */
[----:B------:R-:W2:Y:S01]  /*8dd0*/  LDS.128 R68, [R21+0x6c0] ;  /* 0x0006c00015447984 */ /* 0x000ea20000000c00 */
[-C--:B------:R-:W-:Y:S01]  /*8de0*/  FFMA R139, R91, R103.reuse, R102 ;  /* 0x000000675b8b7223 */ /* 0x080fe20000000066 */
[C---:B-1----:R-:W-:Y:S01]  /*8df0*/  FFMA R102, R112.reuse, R96, R117 ;  /* 0x0000006070667223 */ /* 0x042fe20000000075 */
[C---:B------:R-:W-:Y:S01]  /*8e00*/  FFMA R100, R112.reuse, R92, R119 ;  /* 0x0000005c70647223 */ /* 0x040fe20000000077 */
[----:B------:R-:W1:Y:S01]  /*8e10*/  LDS.128 R76, [R21+0x2c0] ;  /* 0x0002c000154c7984 */ /* 0x000e620000000c00 */
[----:B------:R-:W-:Y:S01]  /*8e20*/  FFMA R131, R95, R103, R116 ;  /* 0x000000675f837223 */ /* 0x000fe20000000074 */
[C---:B------:R-:W-:Y:S01]  /*8e30*/  FFMA R117, R113.reuse, R97, R102 ;  /* 0x0000006171757223 */ /* 0x040fe20000000066 */
[C---:B------:R-:W-:Y:S01]  /*8e40*/  FFMA R119, R113.reuse, R93, R100 ;  /* 0x0000005d71777223 */ /* 0x040fe20000000064 */
[----:B------:R-:W3:Y:S01]  /*8e50*/  LDS.128 R72, [R21+0x4c0] ;  /* 0x0004c00015487984 */ /* 0x000ee20000000c00 */
[C---:B------:R-:W-:Y:S01]  /*8e60*/  FFMA R116, R112.reuse, R88, R23 ;  /* 0x0000005870747223 */ /* 0x040fe20000000017 */
[-C--:B------:R-:W-:Y:S01]  /*8e70*/  FFMA R112, R112, R84.reuse, R121 ;  /* 0x0000005470707223 */ /* 0x080fe20000000079 */
[----:B------:R-:W-:Y:S01]  /*8e80*/  FFMA R84, R104, R84, R135 ;  /* 0x0000005468547223 */ /* 0x000fe20000000087 */
[----:B------:R-:W4:Y:S01]  /*8e90*/  LDS.128 R80, [R21+0xc0] ;  /* 0x0000c00015507984 */ /* 0x000f220000000c00 */
[C---:B------:R-:W-:Y:S01]  /*8ea0*/  FFMA R23, R113.reuse, R89, R116 ;  /* 0x0000005971177223 */ /* 0x040fe20000000074 */
[----:B------:R-:W-:Y:S01]  /*8eb0*/  FFMA R113, R113, R85, R112 ;  /* 0x0000005571717223 */ /* 0x000fe20000000070 */
[C---:B------:R-:W-:Y:S01]  /*8ec0*/  FFMA R116, R114.reuse, R98, R117 ;  /* 0x0000006272747223 */ /* 0x040fe20000000075 */
[----:B------:R-:W5:Y:S01]  /*8ed0*/  LDS.128 R100, [R19.X4+UR4+0x2c0] ;  /* 0x0002c00413647984 */ /* 0x000f620008004c00 */
        /* <DEDUP_REMOVED lines=20> */
[----:B------:R-:W-:Y:S01]  /*9020*/  FFMA R98, R106, R98, R97 ;  /* 0x000000626a627223 */ /* 0x000fe20000000061 */
[-C--:B------:R-:W-:Y:S01]  /*9030*/  FFMA R127, R95, R107.reuse, R94 ;  /* 0x0000006b5f7f7223 */ /* 0x080fe2000000005e */
[C---:B--2---:R-:W-:Y:S02]  /*9040*/  FFMA R86, R108.reuse, R68, R193 ;  /* 0x000000446c567223 */ /* 0x044fe400000000c1 */
[----:B------:R-:W-:Y:S01]  /*9050*/  FFMA R125, R99, R107, R98 ;  /* 0x0000006b637d7223 */ /* 0x000fe20000000062 */
[C---:B-1----:R-:W-:Y:S01]  /*9060*/  FFMA R84, R108.reuse, R76, R191 ;  /* 0x0000004c6c547223 */ /* 0x042fe200000000bf */
[C---:B------:R-:W-:Y:S01]  /*9070*/  FFMA R89, R109.reuse, R69, R86 ;  /* 0x000000456d597223 */ /* 0x040fe20000000056 */
[----:B------:R-:W-:Y:S01]  /*9080*/  LDS.128 R104, [R19.X4+UR4+0x46c0] ;  /* 0x0046c00413687984 */ /* 0x000fe20008004c00 */
[----:B---3--:R-:W-:Y:S01]  /*9090*/  FFMA R88, R108, R72, R199 ;  /* 0x000000486c587223 */ /* 0x008fe200000000c7 */
[C---:B------:R-:W-:Y:S01]  /*90a0*/  FFMA R93, R109.reuse, R77, R84 ;  /* 0x0000004d6d5d7223 */ /* 0x040fe20000000054 */
[-C--:B------:R-:W-:Y:S01]  /*90b0*/  FFMA R92, R70, R110.reuse, R89 ;  /* 0x0000006e465c7223 */ /* 0x080fe20000000059 */
[----:B------:R-:W1:Y:S01]  /*90c0*/  LDS.128 R84, [R19.X4+UR4+0x6c0] ;  /* 0x0006c00413547984 */ /* 0x000e620008004c00 */
[----:B------:R-:W-:Y:S01]  /*90d0*/  FFMA R91, R109, R73, R88 ;  /* 0x000000496d5b7223 */ /* 0x000fe20000000058 */
[----:B------:R-:W-:Y:S01]  /*90e0*/  FFMA R88, R78, R110, R93 ;  /* 0x0000006e4e587223 */ /* 0x000fe2000000005d */
[----:B----4-:R-:W-:Y:S01]  /*90f0*/  FFMA R108, R108, R80, R175 ;  /* 0x000000506c6c7223 */ /* 0x010fe200000000af */
[C---:B------:R-:W-:Y:S01]  /*9100*/  FFMA R175, R111.reuse, R71, R92 ;  /* 0x000000476faf7223 */ /* 0x040fe2000000005c */
        /* <DEDUP_REMOVED lines=11> */
[----:B------:R-:W2:Y:S01]  /*91c0*/  LDS.128 R88, [R19.X4+UR4+0x40c0] ;  /* 0x0040c00413587984 */ /* 0x000ea20008004c00 */
        /* <DEDUP_REMOVED lines=17> */
[-C--:B------:R-:W-:Y:S01]  /*92e0*/  FFMA R96, R70, R114.reuse, R93 ;  /* 0x0000007246607223 */ /* 0x080fe2000000005d */
[-C--:B------:R-:W-:Y:S01]  /*92f0*/  FFMA R94, R74, R114.reuse, R95 ;  /* 0x000000724a5e7223 */ /* 0x080fe2000000005f */
[----:B------:R-:W-:Y:S01]  /*9300*/  FFMA R109, R109, R81, R108 ;  /* 0x000000516d6d7223 */ /* 0x000fe2000000006c */
[-C--:B------:R-:W-:Y:S01]  /*9310*/  FFMA R92, R78, R114.reuse, R113 ;  /* 0x000000724e5c7223 */ /* 0x080fe20000000071 */
        /* <DEDUP_REMOVED lines=14> */
[-C--:B------:R-:W-:Y:S01]  /*9400*/  FFMA R84, R82, R86.reuse, R97 ;  /* 0x0000005652547223 */ /* 0x080fe20000000061 */
[-C--:B------:R-:W-:Y:S01]  /*9410*/  FFMA R94, R70, R86.reuse, R93 ;  /* 0x00000056465e7223 */ /* 0x080fe2000000005d */
[-C--:B------:R-:W-:Y:S01]  /*9420*/  FFMA R92, R74, R86.reuse, R95 ;  /* 0x000000564a5c7223 */ /* 0x080fe2000000005f */
        /* <DEDUP_REMOVED lines=13> */
[-C--:B------:R-:W-:Y:S01]  /*9500*/  FFMA R88, R70, R90.reuse, R85 ;  /* 0x0000005a46587223 */ /* 0x080fe20000000055 */
[-C--:B------:R-:W-:Y:S01]  /*9510*/  FFMA R86, R74, R90.reuse, R87 ;  /* 0x0000005a4a567223 */ /* 0x080fe20000000057 */
[C---:B------:R-:W-:Y:S01]  /*9520*/  FFMA R84, R82.reuse, R90, R93 ;  /* 0x0000005a52547223 */ /* 0x040fe2000000005d */
[----:B------:R-:W-:Y:S01]  /*9530*/  FFMA R110, R82, R110, R109 ;  /* 0x0000006e526e7223 */ /* 0x000fe2000000006d */
[C---:B------:R-:W-:Y:S01]  /*9540*/  FFMA R133, R91.reuse, R71, R88 ;  /* 0x000000475b857223 */ /* 0x040fe20000000058 */
[C---:B------:R-:W-:Y:S01]  /*9550*/  FFMA R137, R91.reuse, R75, R86 ;  /* 0x0000004b5b897223 */ /* 0x040fe20000000056 */
[C---:B---3--:R-:W-:Y:S01]  /*9560*/  FFMA R86, R100.reuse, R76, R131 ;  /* 0x0000004c64567223 */ /* 0x048fe20000000083 */
        /* <DEDUP_REMOVED lines=8> */
[----:B------:R-:W-:Y:S01]  /*95f0*/  FFMA R193, R111, R83, R110 ;  /* 0x000000536fc17223 */ /* 0x000fe2000000006e */
[----:B------:R-:W-:Y:S01]  /*9600*/  FFMA R101, R101, R69, R100 ;  /* 0x0000004565657223 */ /* 0x000fe20000000064 */
[-C--:B------:R-:W-:Y:S01]  /*9610*/  FFMA R116, R78, R102.reuse, R87 ;  /* 0x000000664e747223 */ /* 0x080fe20000000057 */
[-C--:B------:R-:W-:Y:S01]  /*9620*/  FFMA R118, R74, R102.reuse, R85 ;  /* 0x000000664a767223 */ /* 0x080fe20000000055 */
[----:B------:R-:W-:Y:S01]  /*9630*/  LDS.128 R108, [R19.X4+UR4+0xd0] ;  /* 0x0000d004136c7984 */ /* 0x000fe20008004c00 */
[-C--:B------:R-:W-:Y:S01]  /*9640*/  FFMA R100, R82, R102.reuse, R89 ;  /* 0x0000006652647223 */ /* 0x080fe20000000059 */
        /* <DEDUP_REMOVED lines=17> */
[-C--:B------:R-:W-:Y:S01]  /*9760*/  FFMA R116, R74, R114.reuse, R117 ;  /* 0x000000724a747223 */ /* 0x080fe20000000075 */
[----:B------:R-:W5:Y:S01]  /*9770*/  LDS.128 R100, [R19.X4+UR4+0x2d0] ;  /* 0x0002d00413647984 */ /* 0x000f620008004c00 */
[----:B------:R-:W-:Y:S01]  /*9780*/  FFMA R113, R113, R81, R112 ;  /* 0x0000005171717223 */ /* 0x000fe20000000070 */
[-C--:B------:R-:W-:Y:S01]  /*9790*/  FFMA R118, R70, R114.reuse, R23 ;  /* 0x0000007246767223 */ /* 0x080fe20000000017 */
[----:B------:R-:W-:Y:S01]  /*97a0*/  FFMA R112, R78, R114, R119 ;  /* 0x000000724e707223 */ /* 0x000fe20000000077 */
[----:B------:R-:W-:Y:S01]  /*97b0*/  FFMA R68, R104, R68, R123 ;  /* 0x0000004468447223 */ /* 0x000fe2000000007b */
[----:B------:R-:W-:Y:S01]  /*97c0*/  FFMA R114, R82, R114, R113 ;  /* 0x0000007252727223 */ /* 0x000fe20000000071 */
[C---:B------:R-:W-:Y:S01]  /*97d0*/  FFMA R23, R115.reuse, R71, R118 ;  /* 0x0000004773177223 */ /* 0x040fe20000000076 */
[----:B------:R-:W-:Y:S01]  /*97e0*/  FFMA R117, R115, R75, R116 ;  /* 0x0000004b73757223 */ /* 0x000fe20000000074 */
[----:B------:R-:W-:Y:S01]  /*97f0*/  FFMA R69, R105, R69, R68 ;  /* 0x0000004569457223 */ /* 0x000fe20000000044 */
[C---:B------:R-:W-:Y:S01]  /*9800*/  FFMA R119, R115.reuse, R79, R112 ;  /* 0x0000004f73777223 */ /* 0x040fe20000000070 */
        /* <DEDUP_REMOVED lines=121> */
[----:B------:R-:W-:Y:S01]  /*9fa0*/  FFMA R129, R103, R87, R116 ;  /* 0x0000005767817223 */ /* 0x000fe20000000074 */
[----:B------:R-:W4:Y:S01]  /*9fb0*/  LDS.128 R72, [R21+0x4e0] ;  /* 0x0004e00015487984 */ /* 0x000f220000000c00 */
[C---:B------:R-:W-:Y:S01]  /*9fc0*/  FFMA R117, R113.reuse, R89, R102 ;  /* 0x0000005971757223 */ /* 0x040fe20000000066 */
[----:B------:R-:W-:Y:S01]  /*9fd0*/  FFMA R119, R113, R85, R100 ;  /* 0x0000005571777223 */ /* 0x000fe20000000064 */
[C---:B------:R-:W-:Y:S01]  /*9fe0*/  FFMA R116, R112.reuse, R96, R23 ;  /* 0x0000006070747223 */ /* 0x040fe20000000017 */
[----:B------:R-:W5:Y:S01]  /*9ff0*/  LDS.128 R100, [R19.X4+UR4+0x2e0] ;  /* 0x0002e00413647984 */ /* 0x000f620008004c00 */
[----:B------:R-:W-:-:S02]  /*a000*/  FFMA R112, R112, R92, R121 ;  /* 0x0000005c70707223 */ /* 0x000fc40000000079 */
[C---:B------:R-:W-:Y:S01]  /*a010*/  FFMA R23, R113.reuse, R97, R116 ;  /* 0x0000006171177223 */ /* 0x040fe20000000074 */
[----:B------:R-:W5:Y:S01]  /*a020*/  LDS.128 R80, [R21+0x6e0] ;  /* 0x0006e00015507984 */ /* 0x000f620000000c00 */
        /* <DEDUP_REMOVED lines=9> */
[----:B------:R-:W-:Y:S01]  /*a0c0*/  FFMA R85, R105, R85, R84 ;  /* 0x0000005569557223 */ /* 0x000fe20000000054 */
        /* <DEDUP_REMOVED lines=12> */
[----:B---3--:R-:W-:Y:S01]  /*a190*/  FFMA R86, R108, R68, R175 ;  /* 0x000000446c567223 */ /* 0x008fe200000000af */
[C---:B------:R-:W-:Y:S01]  /*a1a0*/  FFMA R125, R107.reuse, R91, R90 ;  /* 0x0000005b6b7d7223 */ /* 0x040fe2000000005a */
[----:B------:R-:W-:Y:S01]  /*a1b0*/  FFMA R98, R106, R98, R97 ;  /* 0x000000626a627223 */ /* 0x000fe20000000061 */
[----:B------:R-:W-:Y:S01]  /*a1c0*/  FFMA R135, R107, R95, R94 ;  /* 0x0000005f6b877223 */ /* 0x000fe2000000005e */
[C---:B-1----:R-:W-:Y:S01]  /*a1d0*/  FFMA R84, R108.reuse, R76, R187 ;  /* 0x0000004c6c547223 */ /* 0x042fe200000000bb */
[----:B------:R-:W-:Y:S01]  /*a1e0*/  FFMA R91, R109, R69, R86 ;  /* 0x000000456d5b7223 */ /* 0x000fe20000000056 */
[----:B------:R-:W-:Y:S01]  /*a1f0*/  FFMA R123, R107, R99, R98 ;  /* 0x000000636b7b7223 */ /* 0x000fe20000000062 */
[----:B----4-:R-:W-:Y:S01]  /*a200*/  FFMA R88, R108, R72, R191 ;  /* 0x000000486c587223 */ /* 0x010fe200000000bf */
[C---:B------:R-:W-:Y:S01]  /*a210*/  FFMA R93, R109.reuse, R77, R84 ;  /* 0x0000004d6d5d7223 */ /* 0x040fe20000000054 */
[C---:B------:R-:W-:Y:S01]  /*a220*/  FFMA R90, R110.reuse, R70, R91 ;  /* 0x000000466e5a7223 */ /* 0x040fe2000000005b */
[----:B------:R-:W1:Y:S01]  /*a230*/  LDS.128 R84, [R19.X4+UR4+0x6e0] ;  /* 0x0006e00413547984 */ /* 0x000e620008004c00 */
[----:B------:R-:W-:Y:S01]  /*a240*/  FFMA R89, R109, R73, R88 ;  /* 0x000000496d597223 */ /* 0x000fe20000000058 */
[----:B------:R-:W-:Y:S01]  /*a250*/  FFMA R88, R110, R78, R93 ;  /* 0x0000004e6e587223 */ /* 0x000fe2000000005d */
[C---:B------:R-:W-:Y:S01]  /*a260*/  FFMA R185, R111.reuse, R71, R90 ;  /* 0x000000476fb97223 */ /* 0x040fe2000000005a */
[----:B-----5:R-:W-:Y:S01]  /*a270*/  FFMA R90, R100, R72, R195 ;  /* 0x00000048645a7223 */ /* 0x020fe200000000c3 */
[----:B------:R-:W-:Y:S01]  /*a280*/  FFMA R92, R110, R74, R89 ;  /* 0x0000004a6e5c7223 */ /* 0x000fe20000000059 */
        /* <DEDUP_REMOVED lines=12> */
[C---:B------:R-:W-:Y:S01]  /*a350*/  FFMA R189, R103.reuse, R75, R94 ;  /* 0x0000004b67bd7223 */ /* 0x040fe2000000005e */
[C---:B------:R-:W-:Y:S01]  /*a360*/  FFMA R96, R102.reuse, R82, R93 ;  /* 0x0000005266607223 */ /* 0x040fe2000000005d */
[----:B------:R-:W-:Y:S01]  /*a370*/  FFMA R102, R102, R78, R101 ;  /* 0x0000004e66667223 */ /* 0x000fe20000000065 */
[C---:B------:R-:W-:Y:S01]  /*a380*/  FFMA R193, R103.reuse, R71, R92 ;  /* 0x0000004767c17223 */ /* 0x040fe2000000005c */
[C---:B--2---:R-:W-:Y:S01]  /*a390*/  FFMA R94, R112.reuse, R72, R181 ;  /* 0x00000048705e7223 */ /* 0x044fe200000000b5 */
[C---:B------:R-:W-:Y:S01]  /*a3a0*/  FFMA R195, R103.reuse, R83, R96 ;  /* 0x0000005367c37223 */ /* 0x040fe20000000060 */
[----:B------:R-:W-:Y:S01]  /*a3b0*/  FFMA R197, R103, R79, R102 ;  /* 0x0000004f67c57223 */ /* 0x000fe20000000066 */
        /* <DEDUP_REMOVED lines=44> */
[----:B------:R-:W3:Y:S01]  /*a680*/  LDS.128 R104, [R19.X4+UR4+0x46e0] ;  /* 0x0046e00413687984 */ /* 0x000ee20008004c00 */
[----:B------:R-:W-:Y:S01]  /*a690*/  FFMA R84, R90, R78, R93 ;  /* 0x0000004e5a547223 */ /* 0x000fe2000000005d */
[C---:B------:R-:W-:Y:S01]  /*a6a0*/  FFMA R133, R91.reuse, R83, R88 ;  /* 0x000000535b857223 */ /* 0x040fe20000000058 */
[----:B------:R-:W-:Y:S01]  /*a6b0*/  FFMA R137, R91, R75, R86 ;  /* 0x0000004b5b897223 */ /* 0x000fe20000000056 */
[----:B------:R-:W-:Y:S01]  /*a6c0*/  FFMA R109, R109, R81, R108 ;  /* 0x000000516d6d7223 */ /* 0x000fe2000000006c */
[C---:B--2---:R-:W-:Y:S01]  /*a6d0*/  FFMA R86, R100.reuse, R68, R129 ;  /* 0x0000004464567223 */ /* 0x044fe20000000081 */
        /* <DEDUP_REMOVED lines=27> */
[C---:B------:R-:W-:Y:S01]  /*a890*/  FFMA R117, R113.reuse, R73, R102 ;  /* 0x0000004971757223 */ /* 0x040fe20000000066 */
[C---:B------:R-:W-:Y:S01]  /*a8a0*/  FFMA R119, R113.reuse, R69, R100 ;  /* 0x0000004571777223 */ /* 0x040fe20000000064 */
[----:B------:R-:W5:Y:S01]  /*a8b0*/  LDS.128 R96, [R21+0x6f0] ;  /* 0x0006f00015607984 */ /* 0x000f620000000c00 */
[----:B------:R-:W-:Y:S01]  /*a8c0*/  FFMA R112, R112, R76, R121 ;  /* 0x0000004c70707223 */ /* 0x000fe20000000079 */
[C---:B------:R-:W-:Y:S01]  /*a8d0*/  FFMA R23, R113.reuse, R81, R116 ;  /* 0x0000005171177223 */ /* 0x040fe20000000074 */
[C---:B------:R-:W-:Y:S01]  /*a8e0*/  FFMA R116, R114.reuse, R74, R117 ;  /* 0x0000004a72747223 */ /* 0x040fe20000000075 */
[----:B------:R-:W5:Y:S01]  /*a8f0*/  LDS.128 R100, [R19.X4+UR4+0x2f0] ;  /* 0x0002f00413647984 */ /* 0x000f620008004c00 */
[----:B------:R-:W-:Y:S01]  /*a900*/  FFMA R113, R113, R77, R112 ;  /* 0x0000004d71717223 */ /* 0x000fe20000000070 */
[C---:B------:R-:W-:Y:S01]  /*a910*/  FFMA R118, R114.reuse, R82, R23 ;  /* 0x0000005272767223 */ /* 0x040fe20000000017 */
[----:B------:R-:W-:Y:S01]  /*a920*/  FFMA R112, R114, R70, R119 ;  /* 0x0000004672707223 */ /* 0x000fe20000000077 */
[----:B---3--:R-:W-:Y:S01]  /*a930*/  FFMA R68, R104, R68, R127 ;  /* 0x0000004468447223 */ /* 0x008fe2000000007f */
[----:B------:R-:W-:Y:S01]  /*a940*/  FFMA R114, R114, R78, R113 ;  /* 0x0000004e72727223 */ /* 0x000fe20000000071 */
[C---:B------:R-:W-:Y:S01]  /*a950*/  FFMA R117, R115.reuse, R83, R118 ;  /* 0x0000005373757223 */ /* 0x040fe20000000076 */
[----:B------:R-:W-:Y:S01]  /*a960*/  FFMA R23, R115, R75, R116 ;  /* 0x0000004b73177223 */ /* 0x000fe20000000074 */
        /* <DEDUP_REMOVED lines=49> */
[C---:B---3--:R-:W-:Y:S01]  /*ac80*/  FFMA R80, R112.reuse, R96, R181 ;  /* 0x0000006070507223 */ /* 0x048fe200000000b5 */
        /* <DEDUP_REMOVED lines=86> */
[----:B--2---:R-:W-:Y:S01]  /*b1f0*/  FFMA R84, R104, R84, R127 ;  /* 0x0000005468547223 */ /* 0x004fe2000000007f */
[----:B------:R-:W-:Y:S01]  /*b200*/  FFMA R114, R114, R94, R113 ;  /* 0x0000005e72727223 */ /* 0x000fe20000000071 */
[C---:B------:R-:W-:Y:S01]  /*b210*/  FFMA R23, R115.reuse, R99, R118 ;  /* 0x0000006373177223 */ /* 0x040fe20000000076 */
        /* <DEDUP_REMOVED lines=28> */
[----:B-----5:R-:W-:Y:S01]  /*b3e0*/  FFMA R108, R108, R80, R191 ;  /* 0x000000506c6c7223 */ /* 0x020fe200000000bf */
        /* <DEDUP_REMOVED lines=112> */
[----:B------:R-:W-:Y:S01]  /*baf0*/  FFMA R23, R115, R71, R112 ;  /* 0x0000004773177223 */ /* 0x000fe20000000070 */
[----:B------:R-:W-:Y:S01]  /*bb00*/  FFMA R69, R105, R69, R68 ;  /* 0x0000004569457223 */ /* 0x000fe20000000044 */
        /* <DEDUP_REMOVED lines=12> */
[----:B--2---:R-:W-:Y:S01]  /*bbd0*/  FFMA R70, R108, R84, R191 ;  /* 0x000000546c467223 */ /* 0x004fe200000000bf */
        /* <DEDUP_REMOVED lines=33> */
[----:B------:R-:W-:Y:S01]  /*bdf0*/  FFMA R193, R103, R95, R102 ;  /* 0x0000005f67c17223 */ /* 0x000fe20000000066 */
        /* <DEDUP_REMOVED lines=45> */
[----:B------:R-:W2:Y:S01]  /*c0d0*/  LDS.128 R104, [R19.X4+UR4+0x4710] ;  /* 0x0047100413687984 */ /* 0x000ea20008004c00 */
[C---:B------:R-:W-:Y:S01]  /*c0e0*/  FFMA R137, R75.reuse, R99, R72 ;  /* 0x000000634b897223 */ /* 0x040fe20000000048 */
[C---:B------:R-:W-:Y:S01]  /*c0f0*/  FFMA R143, R75.reuse, R91, R70 ;  /* 0x0000005b4b8f7223 */ /* 0x040fe20000000046 */
[----:B------:R-:W-:Y:S01]  /*c100*/  FFMA R171, R75, R95, R68 ;  /* 0x0000005f4bab7223 */ /* 0x000fe20000000044 */
[----:B------:R-:W-:Y:S01]  /*c110*/  FFMA R109, R109, R97, R108 ;  /* 0x000000616d6d7223 */ /* 0x000fe2000000006c */
[C---:B---3--:R-:W-:Y:S01]  /*c120*/  FFMA R68, R100.reuse, R92, R141 ;  /* 0x0000005c64447223 */ /* 0x048fe2000000008d */
        /* <DEDUP_REMOVED lines=22> */
[----:B------:R-:W3:Y:S01]  /*c290*/  LDS.128 R72, [R21+0x320] ;  /* 0x0003200015487984 */ /* 0x000ee20000000c00 */
[C---:B------:R-:W-:Y:S01]  /*c2a0*/  FFMA R116, R112.reuse, R96, R119 ;  /* 0x0000006070747223 */ /* 0x040fe20000000077 */
[----:B------:R-:W-:Y:S01]  /*c2b0*/  FFMA R131, R103, R91, R118 ;  /* 0x0000005b67837223 */ /* 0x000fe20000000076 */
[C---:B------:R-:W-:Y:S01]  /*c2c0*/  FFMA R117, R113.reuse, R89, R102 ;  /* 0x0000005971757223 */ /* 0x040fe20000000066 */
[----:B------:R-:W4:Y:S01]  /*c2d0*/  LDS.128 R76, [R21+0x520] ;  /* 0x00052000154c7984 */ /* 0x000f220000000c00 */
[C---:B------:R-:W-:Y:S01]  /*c2e0*/  FFMA R119, R113.reuse, R85, R100 ;  /* 0x0000005571777223 */ /* 0x040fe20000000064 */
[----:B------:R-:W-:Y:S01]  /*c2f0*/  FFMA R112, R112, R92, R121 ;  /* 0x0000005c70707223 */ /* 0x000fe20000000079 */
[C---:B------:R-:W-:Y:S01]  /*c300*/  FFMA R23, R113.reuse, R97, R116 ;  /* 0x0000006171177223 */ /* 0x040fe20000000074 */
[----:B------:R-:W5:Y:S01]  /*c310*/  LDS.128 R100, [R19.X4+UR4+0x320] ;  /* 0x0003200413647984 */ /* 0x000f620008004c00 */
[C---:B------:R-:W-:Y:S01]  /*c320*/  FFMA R116, R114.reuse, R90, R117 ;  /* 0x0000005a72747223 */ /* 0x040fe20000000075 */
[----:B------:R-:W-:Y:S01]  /*c330*/  FFMA R113, R113, R93, R112 ;  /* 0x0000005d71717223 */ /* 0x000fe20000000070 */
[C---:B------:R-:W-:Y:S01]  /*c340*/  FFMA R118, R114.reuse, R98, R23 ;  /* 0x0000006272767223 */ /* 0x040fe20000000017 */
[----:B------:R-:W5:Y:S01]  /*c350*/  LDS.128 R80, [R21+0x720] ;  /* 0x0007200015507984 */ /* 0x000f620000000c00 */
        /* <DEDUP_REMOVED lines=19> */
[C---:B------:R-:W-:Y:S01]  /*c490*/  FFMA R125, R107.reuse, R91, R90 ;  /* 0x0000005b6b7d7223 */ /* 0x040fe2000000005a */
[----:B------:R-:W-:Y:S01]  /*c4a0*/  FFMA R98, R106, R98, R97 ;  /* 0x000000626a627223 */ /* 0x000fe20000000061 */
[C---:B-1----:R-:W-:Y:S01]  /*c4b0*/  FFMA R84, R108.reuse, R68, R197 ;  /* 0x000000446c547223 */ /* 0x042fe200000000c5 */
[C---:B------:R-:W-:Y:S02]  /*c4c0*/  FFMA R127, R107.reuse, R95, R94 ;  /* 0x0000005f6b7f7223 */ /* 0x040fe4000000005e */
[----:B------:R-:W-:Y:S01]  /*c4d0*/  FFMA R123, R107, R99, R98 ;  /* 0x000000636b7b7223 */ /* 0x000fe20000000062 */
[C---:B---3--:R-:W-:Y:S01]  /*c4e0*/  FFMA R86, R108.reuse, R72, R175 ;  /* 0x000000486c567223 */ /* 0x048fe200000000af */
[C---:B------:R-:W-:Y:S01]  /*c4f0*/  FFMA R93, R109.reuse, R69, R84 ;  /* 0x000000456d5d7223 */ /* 0x040fe20000000054 */
[----:B------:R-:W-:Y:S01]  /*c500*/  LDS.128 R104, [R19.X4+UR4+0x4720] ;  /* 0x0047200413687984 */ /* 0x000fe20008004c00 */
[----:B----4-:R-:W-:Y:S01]  /*c510*/  FFMA R88, R108, R76, R191 ;  /* 0x0000004c6c587223 */ /* 0x010fe200000000bf */
[----:B------:R-:W-:-:S02]  /*c520*/  FFMA R91, R109, R73, R86 ;  /* 0x000000496d5b7223 */ /* 0x000fc40000000056 */
[----:B------:R-:W1:Y:S01]  /*c530*/  LDS.128 R84, [R19.X4+UR4+0x720] ;  /* 0x0007200413547984 */ /* 0x000e620008004c00 */
[----:B------:R-:W-:Y:S01]  /*c540*/  FFMA R89, R109, R77, R88 ;  /* 0x0000004d6d597223 */ /* 0x000fe20000000058 */
[C---:B------:R-:W-:Y:S01]  /*c550*/  FFMA R88, R110.reuse, R70, R93 ;  /* 0x000000466e587223 */ /* 0x040fe2000000005d */
[C---:B------:R-:W-:Y:S02]  /*c560*/  FFMA R90, R110.reuse, R74, R91 ;  /* 0x0000004a6e5a7223 */ /* 0x040fe4000000005b */
[----:B------:R-:W-:Y:S01]  /*c570*/  FFMA R92, R110, R78, R89 ;  /* 0x0000004e6e5c7223 */ /* 0x000fe20000000059 */
[C---:B------:R-:W-:Y:S01]  /*c580*/  FFMA R191, R111.reuse, R71, R88 ;  /* 0x000000476fbf7223 */ /* 0x040fe20000000058 */
        /* <DEDUP_REMOVED lines=378> */
[----:B------:R-:W5:Y:S01]  /*dd30*/  LDS.128 R96, [R21+0x750] ;  /* 0x0007500015607984 */ /* 0x000f620000000c00 */
[----:B------:R-:W-:-:S02]  /*dd40*/  FFMA R112, R112, R76, R121 ;  /* 0x0000004c70707223 */ /* 0x000fc40000000079 */
[C---:B------:R-:W-:Y:S01]  /*dd50*/  FFMA R23, R113.reuse, R81, R116 ;  /* 0x0000005171177223 */ /* 0x040fe20000000074 */
[----:B------:R-:W5:Y:S01]  /*dd60*/  LDS.128 R100, [R19.X4+UR4+0x350] ;  /* 0x0003500413647984 */ /* 0x000f620008004c00 */
        /* <DEDUP_REMOVED lines=698> */
[----:B------:R-:W5:Y:S01]  /*10910*/  LDS.128 R100, [R19.X4+UR4+0x3a0] ;  /* 0x0003a00413647984 */ /* 0x000f620008004c00 */
[----:B------:R-:W-:Y:S01]  /*10920*/  FFMA R113, R113, R93, R112 ;  /* 0x0000005d71717223 */ /* 0x000fe20000000070 */
[C---:B------:R-:W-:Y:S01]  /*10930*/  FFMA R116, R114.reuse, R90, R117 ;  /* 0x0000005a72747223 */ /* 0x040fe20000000075 */
[C---:B------:R-:W-:Y:S01]  /*10940*/  FFMA R118, R114.reuse, R98, R23 ;  /* 0x0000006272767223 */ /* 0x040fe20000000017 */
[C---:B------:R-:W-:Y:S01]  /*10950*/  FFMA R112, R114.reuse, R86, R119 ;  /* 0x0000005672707223 */ /* 0x040fe20000000077 */
[----:B------:R-:W-:Y:S01]  /*10960*/  FFMA R114, R114, R94, R113 ;  /* 0x0000005e72727223 */ /* 0x000fe20000000071 */
[----:B------:R-:W5:Y:S01]  /*10970*/  LDS.128 R76, [R21+0x7a0] ;  /* 0x0007a000154c7984 */ /* 0x000f620000000c00 */
        /* <DEDUP_REMOVED lines=19> */
[----:B------:R-:W-:Y:S01]  /*10ab0*/  LDS.128 R120, [R21+0x5b0] ;  /* 0x0005b00015787984 */ /* 0x000fe20000000c00 */
[C---:B-1----:R-:W-:Y:S01]  /*10ac0*/  FFMA R86, R108.reuse, R80, R191 ;  /* 0x000000506c567223 */ /* 0x042fe200000000bf */
[C---:B------:R-:W-:Y:S01]  /*10ad0*/  FFMA R105, R107.reuse, R99, R98 ;  /* 0x000000636b697223 */ /* 0x040fe20000000062 */
[----:B------:R-:W-:Y:S01]  /*10ae0*/  FFMA R107, R107, R95, R94 ;  /* 0x0000005f6b6b7223 */ /* 0x000fe2000000005e */
[----:B------:R-:W-:Y:S01]  /*10af0*/  LDS.128 R96, [R19.X4+UR4+0x41a0] ;  /* 0x0041a00413607984 */ /* 0x000fe20008004c00 */
[----:B---3--:R-:W-:Y:S01]  /*10b00*/  FFMA R88, R108, R72, R193 ;  /* 0x000000486c587223 */ /* 0x008fe200000000c1 */
[----:B------:R-:W-:-:S02]  /*10b10*/  FFMA R87, R109, R81, R86 ;  /* 0x000000516d577223 */ /* 0x000fc40000000056 */
[----:B------:R-:W-:Y:S01]  /*10b20*/  LDS.128 R116, [R21+0x7b0] ;  /* 0x0007b00015747984 */ /* 0x000fe20000000c00 */
        /* <DEDUP_REMOVED lines=16> */
[C---:B------:R-:W-:Y:S01]  /*10c30*/  FFMA R85, R101.reuse, R77, R92 ;  /* 0x0000004d65557223 */ /* 0x040fe2000000005c */
[C---:B------:R-:W-:Y:S01]  /*10c40*/  FFMA R93, R101.reuse, R81, R84 ;  /* 0x00000051655d7223 */ /* 0x040fe20000000054 */
[----:B------:R-:W-:Y:S01]  /*10c50*/  FFMA R101, R101, R69, R100 ;  /* 0x0000004565657223 */ /* 0x000fe20000000064 */
[----:B------:R-:W-:Y:S01]  /*10c60*/  FFMA R185, R103, R75, R86 ;  /* 0x0000004b67b97223 */ /* 0x000fe20000000056 */
[----:B--2---:R-:W-:Y:S01]  /*10c70*/  FFMA R86, R112, R72, R179 ;  /* 0x0000004870567223 */ /* 0x004fe200000000b3 */
[C---:B------:R-:W-:Y:S01]  /*10c80*/  FFMA R84, R102.reuse, R82, R93 ;  /* 0x0000005266547223 */ /* 0x040fe2000000005d */
        /* <DEDUP_REMOVED lines=12> */
[----:B------:R-:W-:Y:S01]  /*10d50*/  FFMA R92, R114, R82, R101 ;  /* 0x00000052725c7223 */ /* 0x000fe20000000065 */
[C---:B------:R-:W-:Y:S01]  /*10d60*/  FFMA R175, R115.reuse, R75, R94 ;  /* 0x0000004b73af7223 */ /* 0x040fe2000000005e */
[----:B------:R-:W-:Y:S01]  /*10d70*/  FFMA R108, R108, R76, R197 ;  /* 0x0000004c6c6c7223 */ /* 0x000fe200000000c5 */
[----:B------:R-:W-:Y:S01]  /*10d80*/  FFMA R100, R114, R78, R93 ;  /* 0x0000004e72647223 */ /* 0x000fe2000000005d */
[----:B------:R-:W-:Y:S01]  /*10d90*/  FFMA R177, R115, R83, R92 ;  /* 0x0000005373b17223 */ /* 0x000fe2000000005c */
[-C--:B------:R-:W-:Y:S01]  /*10da0*/  FFMA R112, R112, R68.reuse, R181 ;  /* 0x0000004470707223 */ /* 0x080fe200000000b5 */
[----:B------:R-:W-:Y:S01]  /*10db0*/  FFMA R109, R109, R77, R108 ;  /* 0x0000004d6d6d7223 */ /* 0x000fe2000000006c */
[----:B------:R-:W-:Y:S01]  /*10dc0*/  FFMA R179, R115, R79, R100 ;  /* 0x0000004f73b37223 */ /* 0x000fe20000000064 */
[C---:B-1----:R-:W-:Y:S01]  /*10dd0*/  FFMA R92, R88.reuse, R68, R173 ;  /* 0x00000044585c7223 */ /* 0x042fe200000000ad */
        /* <DEDUP_REMOVED lines=25> */
[----:B------:R-:W3:Y:S01]  /*10f70*/  LDS.128 R92, [R19.X4+UR4+0x47a0] ;  /* 0x0047a004135c7984 */ /* 0x000ee20008004c00 */
[C---:B------:R-:W-:Y:S01]  /*10f80*/  FFMA R96, R98.reuse, R78, R89 ;  /* 0x0000004e62607223 */ /* 0x040fe20000000059 */
[----:B------:R-:W-:Y:S01]  /*10f90*/  FFMA R90, R98, R74, R91 ;  /* 0x0000004a625a7223 */ /* 0x000fe2000000005b */
[----:B------:R-:W-:Y:S01]  /*10fa0*/  FFMA R211, R99, R71, R88 ;  /* 0x0000004763d37223 */ /* 0x000fe20000000058 */
[----:B------:R-:W-:Y:S01]  /*10fb0*/  FFMA R113, R113, R69, R112 ;  /* 0x0000004571717223 */ /* 0x000fe20000000070 */
[----:B--2---:R-:W-:Y:S01]  /*10fc0*/  FFMA R88, R84, R68, R201 ;  /* 0x0000004454587223 */ /* 0x004fe200000000c9 */
[C---:B------:R-:W-:Y:S01]  /*10fd0*/  FFMA R209, R99.reuse, R79, R96 ;  /* 0x0000004f63d17223 */ /* 0x040fe20000000060 */
[----:B------:R-:W-:Y:S01]  /*10fe0*/  FFMA R207, R99, R75, R90 ;  /* 0x0000004b63cf7223 */ /* 0x000fe2000000005a */
[----:B------:R-:W-:Y:S01]  /*10ff0*/  FFMA R98, R98, R82, R97 ;  /* 0x0000005262627223 */ /* 0x000fe20000000061 */
        /* <DEDUP_REMOVED lines=11> */
[-C--:B------:R-:W-:Y:S01]  /*110b0*/  FFMA R203, R99, R83.reuse, R98 ;  /* 0x0000005363cb7223 */ /* 0x080fe20000000062 */
[C---:B------:R-:W-:Y:S01]  /*110c0*/  FFMA R84, R86.reuse, R70, R97 ;  /* 0x0000004656547223 */ /* 0x040fe20000000061 */
[----:B------:R-:W-:Y:S01]  /*110d0*/  LDS.128 R112, [R21+0x3b0] ;  /* 0x0003b00015707984 */ /* 0x000fe20000000c00 */
[C---:B------:R-:W-:Y:S01]  /*110e0*/  FFMA R88, R86.reuse, R82, R91 ;  /* 0x0000005256587223 */ /* 0x040fe2000000005b */
[C---:B------:R-:W-:Y:S01]  /*110f0*/  FFMA R90, R86.reuse, R74, R89 ;  /* 0x0000004a565a7223 */ /* 0x040fe20000000059 */
[----:B------:R-:W-:Y:S01]  /*11100*/  FFMA R86, R86, R78, R85 ;  /* 0x0000004e56567223 */ /* 0x000fe20000000055 */
[----:B------:R-:W2:Y:S01]  /*11110*/  LDS.128 R96, [R19.X4+UR4+0x1b0] ;  /* 0x0001b00413607984 */ /* 0x000ea20008004c00 */
[C---:B------:R-:W-:Y:S01]  /*11120*/  FFMA R143, R87.reuse, R83, R88 ;  /* 0x00000053578f7223 */ /* 0x040fe20000000058 */
[C---:B-1----:R-:W-:Y:S01]  /*11130*/  FFMA R88, R100.reuse, R76, R129 ;  /* 0x0000004c64587223 */ /* 0x042fe20000000081 */
[C---:B------:R-:W-:Y:S01]  /*11140*/  FFMA R169, R87.reuse, R79, R86 ;  /* 0x0000004f57a97223 */ /* 0x040fe20000000056 */
[----:B------:R-:W1:Y:S01]  /*11150*/  LDS.128 R108, [R21+0x1b0] ;  /* 0x0001b000156c7984 */ /* 0x000e620000000c00 */
[C---:B------:R-:W-:Y:S01]  /*11160*/  FFMA R171, R87.reuse, R71, R84 ;  /* 0x0000004757ab7223 */ /* 0x040fe20000000054 */
[C---:B------:R-:W-:Y:S01]  /*11170*/  FFMA R86, R100.reuse, R72, R23 ;  /* 0x0000004864567223 */ /* 0x040fe20000000017 */
[----:B------:R-:W-:Y:S01]  /*11180*/  FFMA R141, R87, R75, R90 ;  /* 0x0000004b578d7223 */ /* 0x000fe2000000005a */
[C---:B------:R-:W-:Y:S01]  /*11190*/  FFMA R84, R100.reuse, R80, R131 ;  /* 0x0000005064547223 */ /* 0x040fe20000000083 */
[C---:B------:R-:W-:Y:S01]  /*111a0*/  FFMA R23, R101.reuse, R77, R88 ;  /* 0x0000004d65177223 */ /* 0x040fe20000000058 */
[-C--:B------:R-:W-:Y:S01]  /*111b0*/  FFMA R100, R100, R68.reuse, R133 ;  /* 0x0000004464647223 */ /* 0x080fe20000000085 */
[----:B------:R-:W4:Y:S01]  /*111c0*/  LDS.128 R88, [R19.X4+UR4+0x3b0] ;  /* 0x0003b00413587984 */ /* 0x000f220008004c00 */
[C---:B------:R-:W-:Y:S01]  /*111d0*/  FFMA R85, R101.reuse, R73, R86 ;  /* 0x0000004965557223 */ /* 0x040fe20000000056 */
[C---:B------:R-:W-:Y:S01]  /*111e0*/  FFMA R87, R101.reuse, R81, R84 ;  /* 0x0000005165577223 */ /* 0x040fe20000000054 */
[-C--:B------:R-:W-:Y:S01]  /*111f0*/  FFMA R101, R101, R69.reuse, R100 ;  /* 0x0000004565657223 */ /* 0x080fe20000000064 */
[----:B---3--:R-:W-:Y:S01]  /*11200*/  FFMA R68, R92, R68, R107 ;  /* 0x000000445c447223 */ /* 0x008fe2000000006b */
[C---:B------:R-:W-:Y:S01]  /*11210*/  FFMA R86, R102.reuse, R74, R85 ;  /* 0x0000004a66567223 */ /* 0x040fe20000000055 */
[C---:B------:R-:W-:Y:S01]  /*11220*/  FFMA R84, R102.reuse, R82, R87 ;  /* 0x0000005266547223 */ /* 0x040fe20000000057 */
        /* <DEDUP_REMOVED lines=17> */
[----:B------:R-:W-:-:S02]  /*11340*/  FFMA R139, R95, R75, R74 ;  /* 0x0000004b5f8b7223 */ /* 0x000fc4000000004a */
[----:B------:R-:W-:Y:S01]  /*11350*/  FFMA R81, R93, R81, R80 ;  /* 0x000000515d517223 */ /* 0x000fe20000000050 */
[----:B------:R-:W-:Y:S01]  /*11360*/  FFMA R135, R95, R79, R78 ;  /* 0x0000004f5f877223 */ /* 0x000fe2000000004e */
[C---:B--2---:R-:W-:Y:S01]  /*11370*/  FFMA R70, R96.reuse, R112, R191 ;  /* 0x0000007060467223 */ /* 0x044fe200000000bf */
[----:B------:R-:W-:Y:S01]  /*11380*/  FFMA R72, R96, R120, R195 ;  /* 0x0000007860487223 */ /* 0x000fe200000000c3 */
[----:B------:R-:W-:Y:S01]  /*11390*/  FFMA R82, R94, R82, R81 ;  /* 0x000000525e527223 */ /* 0x000fe20000000051 */
[C---:B-1----:R-:W-:Y:S01]  /*113a0*/  FFMA R68, R96.reuse, R108, R193 ;  /* 0x0000006c60447223 */ /* 0x042fe200000000c1 */
[C---:B------:R-:W-:Y:S01]  /*113b0*/  FFMA R75, R97.reuse, R113, R70 ;  /* 0x00000071614b7223 */ /* 0x040fe20000000046 */
[C---:B------:R-:W-:Y:S01]  /*113c0*/  FFMA R73, R97.reuse, R121, R72 ;  /* 0x0000007961497223 */ /* 0x040fe20000000048 */
[----:B------:R-:W-:Y:S01]  /*113d0*/  FFMA R96, R96, R116, R197 ;  /* 0x0000007460607223 */ /* 0x000fe200000000c5 */
[----:B------:R-:W-:Y:S01]  /*113e0*/  FFMA R77, R97, R109, R68 ;  /* 0x0000006d614d7223 */ /* 0x000fe20000000044 */
[C---:B------:R-:W-:Y:S01]  /*113f0*/  FFMA R74, R98.reuse, R114, R75 ;  /* 0x00000072624a7223 */ /* 0x040fe2000000004b */
[----:B------:R-:W1:Y:S01]  /*11400*/  LDS.128 R68, [R19.X4+UR4+0x7b0] ;  /* 0x0007b00413447984 */ /* 0x000e620008004c00 */
[C---:B------:R-:W-:Y:S01]  /*11410*/  FFMA R76, R98.reuse, R122, R73 ;  /* 0x0000007a624c7223 */ /* 0x040fe20000000049 */
[----:B------:R-:W-:Y:S01]  /*11420*/  FFMA R72, R98, R110, R77 ;  /* 0x0000006e62487223 */ /* 0x000fe2000000004d */
[----:B------:R-:W-:Y:S01]  /*11430*/  FFMA R133, R95, R83, R82 ;  /* 0x000000535f857223 */ /* 0x000fe20000000052 */
[C---:B------:R-:W-:Y:S01]  /*11440*/  FFMA R193, R99.reuse, R115, R74 ;  /* 0x0000007363c17223 */ /* 0x040fe2000000004a */
[C---:B------:R-:W-:Y:S01]  /*11450*/  FFMA R197, R99.reuse, R123, R76 ;  /* 0x0000007b63c57223 */ /* 0x040fe2000000004c */
[----:B------:R-:W-:Y:S01]  /*11460*/  FFMA R107, R99, R111, R72 ;  /* 0x0000006f636b7223 */ /* 0x000fe20000000048 */
[C---:B----4-:R-:W-:Y:S01]  /*11470*/  FFMA R76, R88.reuse, R116, R183 ;  /* 0x00000074584c7223 */ /* 0x050fe200000000b7 */
[C---:B------:R-:W-:Y:S01]  /*11480*/  FFMA R74, R88.reuse, R120, R185 ;  /* 0x00000078584a7223 */ /* 0x040fe200000000b9 */
[C---:B------:R-:W-:Y:S01]  /*11490*/  FFMA R72, R88.reuse, R112, R187 ;  /* 0x0000007058487223 */ /* 0x040fe200000000bb */
        /* <DEDUP_REMOVED lines=11> */
[----:B------:R-:W-:Y:S01]  /*11550*/  FFMA R105, R91, R115, R72 ;  /* 0x000000735b697223 */ /* 0x000fe20000000048 */
[C---:B---3--:R-:W-:Y:S01]  /*11560*/  FFMA R72, R84.reuse, R108, R181 ;  /* 0x0000006c54487223 */ /* 0x048fe200000000b5 */
[C---:B------:R-:W-:Y:S01]  /*11570*/  FFMA R76, R84.reuse, R116, R179 ;  /* 0x00000074544c7223 */ /* 0x040fe200000000b3 */
[----:B------:R-:W-:Y:S01]  /*11580*/  FFMA R74, R84, R120, R175 ;  /* 0x00000078544a7223 */ /* 0x000fe200000000af */
[-C--:B------:R-:W-:Y:S01]  /*11590*/  FFMA R90, R90, R110.reuse, R89 ;  /* 0x0000006e5a5a7223 */ /* 0x080fe20000000059 */
        /* <DEDUP_REMOVED lines=8> */
[----:B------:R-:W3:Y:S01]  /*11620*/  LDS.128 R88, [R19.X4+UR4+0x43b0] ;  /* 0x0043b00413587984 */ /* 0x000ee20008004c00 */
[C---:B------:R-:W-:Y:S01]  /*11630*/  FFMA R199, R87.reuse, R119, R76 ;  /* 0x0000007757c77223 */ /* 0x040fe2000000004c */
[C---:B------:R-:W-:Y:S01]  /*11640*/  FFMA R131, R87.reuse, R123, R74 ;  /* 0x0000007b57837223 */ /* 0x040fe2000000004a */
[----:B------:R-:W-:Y:S01]  /*11650*/  FFMA R219, R87, R111, R72 ;  /* 0x0000006f57db7223 */ /* 0x000fe20000000048 */
        /* <DEDUP_REMOVED lines=15> */
[----:B------:R-:W-:Y:S01]  /*11750*/  FFMA R70, R70, R114, R69 ;  /* 0x0000007246467223 */ /* 0x000fe20000000045 */
[----:B------:R-:W1:Y:S01]  /*11760*/  LDS.128 R84, [R19.X4+UR4+0x45b0] ;  /* 0x0045b00413547984 */ /* 0x000e620008004c00 */
[C---:B------:R-:W-:Y:S01]  /*11770*/  FFMA R127, R71.reuse, R123, R72 ;  /* 0x0000007b477f7223 */ /* 0x040fe20000000048 */
[C---:B--2---:R-:W-:Y:S01]  /*11780*/  FFMA R72, R92.reuse, R120, R207 ;  /* 0x000000785c487223 */ /* 0x044fe200000000cf */
        /* <DEDUP_REMOVED lines=13> */
[----:B------:R-:W-:Y:S01]  /*11860*/  LDS.128 R96, [R19.X4+UR4+0x1c0] ;  /* 0x0001c00413607984 */ /* 0x000fe20008004c00 */
[----:B------:R-:W-:Y:S01]  /*11870*/  FFMA R93, R93, R117, R92 ;  /* 0x000000755d5d7223 */ /* 0x000fe2000000005c */
[C---:B------:R-:W-:Y:S01]  /*11880*/  FFMA R92, R94.reuse, R110, R73 ;  /* 0x0000006e5e5c7223 */ /* 0x040fe20000000049 */
[C---:B------:R-:W-:Y:S01]  /*11890*/  FFMA R187, R95.reuse, R115, R100 ;  /* 0x000000735fbb7223 */ /* 0x040fe20000000064 */
[----:B------:R-:W2:Y:S01]  /*118a0*/  LDS.128 R68, [R21+0x3c0] ;  /* 0x0003c00015447984 */ /* 0x000ea20000000c00 */
[----:B------:R-:W-:Y:S01]  /*118b0*/  FFMA R94, R94, R118, R93 ;  /* 0x000000765e5e7223 */ /* 0x000fe2000000005d */
[C---:B------:R-:W-:Y:S01]  /*118c0*/  FFMA R191, R95.reuse, R111, R92 ;  /* 0x0000006f5fbf7223 */ /* 0x040fe2000000005c */
[C---:B---3--:R-:W-:Y:S01]  /*118d0*/  FFMA R100, R88.reuse, R116, R169 ;  /* 0x0000007458647223 */ /* 0x048fe200000000a9 */
        /* <DEDUP_REMOVED lines=10> */
[----:B------:R-:W-:Y:S01]  /*11980*/  FFMA R183, R95, R123, R102 ;  /* 0x0000007b5fb77223 */ /* 0x000fe20000000066 */
[----:B------:R-:W-:Y:S01]  /*11990*/  FFMA R89, R89, R109, R88 ;  /* 0x0000006d59597223 */ /* 0x000fe20000000058 */
[----:B------:R-:W5:Y:S01]  /*119a0*/  LDS.128 R92, [R19.X4+UR4+0x3c0] ;  /* 0x0003c004135c7984 */ /* 0x000f620008004c00 */
        /* <DEDUP_REMOVED lines=26> */
[----:B---3--:R-:W-:-:S03]  /*11b50*/  FFMA R84, R96, R76, R107 ;  /* 0x0000004c60547223 */ /* 0x008fc6000000006b */
[C---:B------:R-:W-:Y:S01]  /*11b60*/  FFMA R103, R97.reuse, R69, R86 ;  /* 0x0000004561677223 */ /* 0x040fe20000000056 */
[C---:B----4-:R-:W-:Y:S01]  /*11b70*/  FFMA R100, R96.reuse, R72, R197 ;  /* 0x0000004860647223 */ /* 0x050fe200000000c5 */
[C---:B------:R-:W-:Y:S02]  /*11b80*/  FFMA R107, R97.reuse, R77, R84 ;  /* 0x0000004d616b7223 */ /* 0x040fe40000000054 */
[----:B------:R-:W2:Y:S01]  /*11b90*/  LDS.128 R84, [R19.X4+UR4+0x7c0] ;  /* 0x0007c00413547984 */ /* 0x000ea20008004c00 */
[----:B-----5:R-:W-:Y:S01]  /*11ba0*/  FFMA R96, R96, R80, R215 ;  /* 0x0000005060607223 */ /* 0x020fe200000000d7 */
[C---:B------:R-:W-:Y:S01]  /*11bb0*/  FFMA R101, R97.reuse, R73, R100 ;  /* 0x0000004961657223 */ /* 0x040fe20000000064 */
[C---:B------:R-:W-:Y:S02]  /*11bc0*/  FFMA R100, R98.reuse, R70, R103 ;  /* 0x0000004662647223 */ /* 0x040fe40000000067 */
        /* <DEDUP_REMOVED lines=8> */
[C---:B------:R-:W-:Y:S01]  /*11c50*/  FFMA R179, R99.reuse, R83, R98 ;  /* 0x0000005363b37223 */ /* 0x040fe20000000062 */
[C---:B------:R-:W-:Y:S01]  /*11c60*/  FFMA R98, R92.reuse, R72, R195 ;  /* 0x000000485c627223 */ /* 0x040fe200000000c3 */
[----:B------:R-:W-:Y:S01]  /*11c70*/  FFMA R92, R92, R76, R217 ;  /* 0x0000004c5c5c7223 */ /* 0x000fe200000000d9 */
        /* <DEDUP_REMOVED lines=43> */
[----:B------:R-:W2:Y:S01]  /*11f30*/  LDS.128 R124, [R19.X4+UR4+0x45c0] ;  /* 0x0045c004137c7984 */ /* 0x000ea20008004c00 */
[C---:B------:R-:W-:Y:S01]  /*11f40*/  FFMA R213, R87.reuse, R79, R84 ;  /* 0x0000004f57d57223 */ /* 0x040fe20000000054 */
[C---:B------:R-:W-:Y:S01]  /*11f50*/  FFMA R211, R87.reuse, R75, R88 ;  /* 0x0000004b57d37223 */ /* 0x040fe20000000058 */
[C---:B------:R-:W-:Y:S01]  /*11f60*/  FFMA R201, R87.reuse, R71, R86 ;  /* 0x0000004757c97223 */ /* 0x040fe20000000056 */
[C---:B---3--:R-:W-:Y:S01]  /*11f70*/  FFMA R84, R104.reuse, R76, R191 ;  /* 0x0000004c68547223 */ /* 0x048fe200000000bf */
        /* <DEDUP_REMOVED lines=56> */
[----:B---3--:R-:W-:-:S03]  /*12300*/  FFMA R126, R100, R88, R177 ;  /* 0x00000058647e7223 */ /* 0x008fc600000000b1 */
[C---:B------:R-:W-:Y:S01]  /*12310*/  FFMA R167, R101.reuse, R85, R124 ;  /* 0x0000005565a77223 */ /* 0x040fe2000000007c */
[C---:B----4-:R-:W-:Y:S01]  /*12320*/  FFMA R132, R100.reuse, R92, R175 ;  /* 0x0000005c64847223 */ /* 0x050fe200000000af */
[C---:B------:R-:W-:Y:S02]  /*12330*/  FFMA R165, R101.reuse, R89, R126 ;  /* 0x0000005965a57223 */ /* 0x040fe4000000007e */
[----:B------:R-:W1:Y:S01]  /*12340*/  LDS.128 R124, [R19.X4+UR4+0x7d0] ;  /* 0x0007d004137c7984 */ /* 0x000e620008004c00 */
        /* <DEDUP_REMOVED lines=125> */
[C---:B--2---:R-:W-:Y:S01]  /*12b20*/  FFMA R72, R100.reuse, R72, R123 ;  /* 0x0000004864487223 */ /* 0x044fe2000000007b */
[C---:B------:R-:W-:Y:S01]  /*12b30*/  FFMA R219, R127.reuse, R119, R118 ;  /* 0x000000777fdb7223 */ /* 0x040fe20000000076 */
[----:B------:R-:W-:Y:S01]  /*12b40*/  FFMA R223, R127, R111, R110 ;  /* 0x0000006f7fdf7223 */ /* 0x000fe2000000006e */
[----:B------:R-:W-:Y:S01]  /*12b50*/  LDS.128 R112, [R21+0x1e0] ;  /* 0x0001e00015707984 */ /* 0x000fe20000000c00 */
[C---:B------:R-:W-:Y:S01]  /*12b60*/  FFMA R173, R131.reuse, R99, R128 ;  /* 0x0000006383ad7223 */ /* 0x040fe20000000080 */
[----:B------:R-:W-:Y:S01]  /*12b70*/  FFMA R217, R131, R87, R130 ;  /* 0x0000005783d97223 */ /* 0x000fe20000000082 */
[C---:B------:R-:W-:Y:S01]  /*12b80*/  FFMA R73, R101.reuse, R73, R72 ;  /* 0x0000004965497223 */ /* 0x040fe20000000048 */
[----:B------:R-:W2:Y:S01]  /*12b90*/  LDS.128 R120, [R19.X4+UR4+0x5e0] ;  /* 0x0005e00413787984 */ /* 0x000ea20008004c00 */
[C---:B------:R-:W-:Y:S01]  /*12ba0*/  FFMA R76, R100.reuse, R76, R223 ;  /* 0x0000004c644c7223 */ /* 0x040fe200000000df */
[----:B------:R-:W-:Y:S01]  /*12bb0*/  FFMA R80, R100, R80, R219 ;  /* 0x0000005064507223 */ /* 0x000fe200000000db */
[C---:B------:R-:W-:Y:S01]  /*12bc0*/  FFMA R74, R102.reuse, R74, R73 ;  /* 0x0000004a664a7223 */ /* 0x040fe20000000049 */
[----:B------:R-:W3:Y:S01]  /*12bd0*/  LDS.128 R124, [R19.X4+UR4+0x7e0] ;  /* 0x0007e004137c7984 */ /* 0x000ee20008004c00 */
[C---:B------:R-:W-:Y:S01]  /*12be0*/  FFMA R77, R101.reuse, R77, R76 ;  /* 0x0000004d654d7223 */ /* 0x040fe2000000004c */
[----:B------:R-:W-:Y:S01]  /*12bf0*/  FFMA R81, R101, R81, R80 ;  /* 0x0000005165517223 */ /* 0x000fe20000000050 */
[C---:B------:R-:W-:Y:S01]  /*12c00*/  FFMA R75, R103.reuse, R75, R74 ;  /* 0x0000004b674b7223 */ /* 0x040fe2000000004a */
[----:B------:R-:W4:Y:S01]  /*12c10*/  LDS.128 R128, [R19.X4+UR4+0x41e0] ;  /* 0x0041e00413807984 */ /* 0x000f220008004c00 */
[C---:B------:R-:W-:Y:S01]  /*12c20*/  FFMA R78, R102.reuse, R78, R77 ;  /* 0x0000004e664e7223 */ /* 0x040fe2000000004d */
[----:B------:R-:W-:Y:S01]  /*12c30*/  FFMA R82, R102, R82, R81 ;  /* 0x0000005266527223 */ /* 0x000fe20000000051 */
[----:B------:R-:W-:Y:S01]  /*12c40*/  FFMA R68, R100, R68, R221 ;  /* 0x0000004464447223 */ /* 0x000fe200000000dd */
[----:B------:R-:W5:Y:S01]  /*12c50*/  LDS.128 R132, [R19.X4+UR4+0x43e0] ;  /* 0x0043e00413847984 */ /* 0x000f620008004c00 */
[C---:B------:R-:W-:Y:S01]  /*12c60*/  FFMA R79, R103.reuse, R79, R78 ;  /* 0x0000004f674f7223 */ /* 0x040fe2000000004e */
[----:B------:R-:W-:Y:S01]  /*12c70*/  FFMA R83, R103, R83, R82 ;  /* 0x0000005367537223 */ /* 0x000fe20000000052 */
[----:B------:R-:W-:Y:S01]  /*12c80*/  FFMA R69, R101, R69, R68 ;  /* 0x0000004565457223 */ /* 0x000fe20000000044 */
[----:B------:R-:W5:Y:S03]  /*12c90*/  LDS.128 R108, [R19.X4+UR4+0x1e0] ;  /* 0x0001e004136c7984 */ /* 0x000f660008004c00 */
[----:B------:R-:W-:Y:S01]  /*12ca0*/  FFMA R70, R102, R70, R69 ;  /* 0x0000004666467223 */ /* 0x000fe20000000045 */
[----:B------:R-:W5:Y:S03]  /*12cb0*/  LDS.128 R116, [R19.X4+UR4+0x3e0] ;  /* 0x0003e00413747984 */ /* 0x000f660008004c00 */
[----:B------:R-:W-:Y:S01]  /*12cc0*/  FFMA R71, R103, R71, R70 ;  /* 0x0000004767477223 */ /* 0x000fe20000000046 */
[----:B------:R-:W5:Y:S04]  /*12cd0*/  LDS.128 R136, [R19.X4+UR4+0x45e0] ;  /* 0x0045e00413887984 */ /* 0x000f680008004c00 */
[----:B------:R-:W5:Y:S01]  /*12ce0*/  LDS.128 R140, [R19.X4+UR4+0x47e0] ;  /* 0x0047e004138c7984 */ /* 0x000f620008004c00 */
[C---:B-1----:R-:W-:Y:S01]  /*12cf0*/  FFMA R92, R104.reuse, R92, R75 ;  /* 0x0000005c685c7223 */ /* 0x042fe2000000004b */
[C---:B------:R-:W-:Y:S01]  /*12d00*/  FFMA R84, R104.reuse, R84, R79 ;  /* 0x0000005468547223 */ /* 0x040fe2000000004f */
[C---:B------:R-:W-:Y:S01]  /*12d10*/  FFMA R96, R104.reuse, R96, R83 ;  /* 0x0000006068607223 */ /* 0x040fe20000000053 */
[----:B------:R-:W1:Y:S01]  /*12d20*/  LDS.128 R72, [R21+0x3e0] ;  /* 0x0003e00015487984 */ /* 0x000e620000000c00 */
[----:B------:R-:W-:Y:S01]  /*12d30*/  FFMA R88, R104, R88, R71 ;  /* 0x0000005868587223 */ /* 0x000fe20000000047 */
[C---:B------:R-:W-:Y:S01]  /*12d40*/  FFMA R85, R105.reuse, R85, R84 ;  /* 0x0000005569557223 */ /* 0x040fe20000000054 */
[C---:B------:R-:W-:Y:S01]  /*12d50*/  FFMA R93, R105.reuse, R93, R92 ;  /* 0x0000005d695d7223 */ /* 0x040fe2000000005c */
[C---:B------:R-:W-:Y:S01]  /*12d60*/  FFMA R97, R105.reuse, R97, R96 ;  /* 0x0000006169617223 */ /* 0x040fe20000000060 */
[----:B------:R-:W-:Y:S01]  /*12d70*/  FFMA R89, R105, R89, R88 ;  /* 0x0000005969597223 */ /* 0x000fe20000000058 */
[C---:B------:R-:W-:Y:S01]  /*12d80*/  FFMA R86, R106.reuse, R86, R85 ;  /* 0x000000566a567223 */ /* 0x040fe20000000055 */
[----:B------:R-:W-:Y:S01]  /*12d90*/  FFMA R94, R106, R94, R93 ;  /* 0x0000005e6a5e7223 */ /* 0x000fe2000000005d */
[----:B--2---:R-:W-:Y:S01]  /*12da0*/  FFMA R76, R120, R112, R199 ;  /* 0x00000070784c7223 */ /* 0x004fe200000000c7 */
[----:B------:R-:W-:Y:S01]  /*12db0*/  FFMA R90, R106, R90, R89 ;  /* 0x0000005a6a5a7223 */ /* 0x000fe20000000059 */
[C---:B------:R-:W-:Y:S01]  /*12dc0*/  FFMA R87, R107.reuse, R87, R86 ;  /* 0x000000576b577223 */ /* 0x040fe20000000056 */
[----:B------:R-:W-:Y:S01]  /*12dd0*/  FFMA R95, R107, R95, R94 ;  /* 0x0000005f6b5f7223 */ /* 0x000fe2000000005e */
[----:B---3--:R-:W-:Y:S01]  /*12de0*/  FFMA R78, R124, R112, R205 ;  /* 0x000000707c4e7223 */ /* 0x008fe200000000cd */
[----:B------:R-:W-:Y:S01]  /*12df0*/  FFMA R77, R121, R113, R76 ;  /* 0x00000071794d7223 */ /* 0x000fe2000000004c */
[----:B------:R-:W-:Y:S01]  /*12e00*/  FFMA R91, R107, R91, R90 ;  /* 0x0000005b6b5b7223 */ /* 0x000fe2000000005a */
[----:B------:R-:W-:Y:S01]  /*12e10*/  FFMA R98, R106, R98, R97 ;  /* 0x000000626a627223 */ /* 0x000fe20000000061 */
[-C--:B----4-:R-:W-:Y:S01]  /*12e20*/  FFMA R80, R128, R112.reuse, R211 ;  /* 0x0000007080507223 */ /* 0x090fe200000000d3 */
[----:B------:R-:W-:Y:S01]  /*12e30*/  FFMA R79, R125, R113, R78 ;  /* 0x000000717d4f7223 */ /* 0x000fe2000000004e */
[----:B------:R-:W-:Y:S01]  /*12e40*/  LDS.128 R100, [R19.X4+UR4+0x47f0] ;  /* 0x0047f00413647984 */ /* 0x000fe20008004c00 */
[----:B------:R-:W-:Y:S01]  /*12e50*/  FFMA R219, R107, R99, R98 ;  /* 0x000000636bdb7223 */ /* 0x000fe20000000062 */
[----:B-----5:R-:W-:Y:S01]  /*12e60*/  FFMA R82, R132, R112, R215 ;  /* 0x0000007084527223 */ /* 0x020fe200000000d7 */
[-C--:B------:R-:W-:Y:S01]  /*12e70*/  FFMA R81, R129, R113.reuse, R80 ;  /* 0x0000007181517223 */ /* 0x080fe20000000050 */
[-C--:B------:R-:W-:Y:S01]  /*12e80*/  FFMA R80, R122, R114.reuse, R77 ;  /* 0x000000727a507223 */ /* 0x080fe2000000004d */
[----:B------:R-:W-:Y:S01]  /*12e90*/  LDS.128 R104, [R21+0x1f0] ;  /* 0x0001f00015687984 */ /* 0x000fe20000000c00 */
[-C--:B------:R-:W-:Y:S01]  /*12ea0*/  FFMA R83, R133, R113.reuse, R82 ;  /* 0x0000007185537223 */ /* 0x080fe20000000052 */
[----:B------:R-:W-:Y:S01]  /*12eb0*/  FFMA R82, R126, R114, R79 ;  /* 0x000000727e527223 */ /* 0x000fe2000000004f */
[-C--:B------:R-:W-:Y:S01]  /*12ec0*/  FFMA R68, R108, R112.reuse, R181 ;  /* 0x000000706c447223 */ /* 0x080fe200000000b5 */
[----:B------:R-:W2:Y:S01]  /*12ed0*/  LDS.128 R76, [R21+0x5e0] ;  /* 0x0005e000154c7984 */ /* 0x000ea20000000c00 */
        /* <DEDUP_REMOVED lines=9> */
[-C--:B------:R-:W-:Y:S01]  /*12f70*/  FFMA R85, R137, R113.reuse, R84 ;  /* 0x0000007189557223 */ /* 0x080fe20000000054 */
[-C--:B------:R-:W-:Y:S01]  /*12f80*/  FFMA R70, R118, R114.reuse, R71 ;  /* 0x0000007276467223 */ /* 0x080fe20000000047 */
[-C--:B------:R-:W-:Y:S01]  /*12f90*/  FFMA R84, R130, R114.reuse, R81 ;  /* 0x0000007282547223 */ /* 0x080fe20000000051 */
[----:B------:R-:W-:Y:S01]  /*12fa0*/  FFMA R113, R141, R113, R112 ;  /* 0x000000718d717223 */ /* 0x000fe20000000070 */
[-C--:B------:R-:W-:Y:S01]  /*12fb0*/  FFMA R88, R138, R114.reuse, R85 ;  /* 0x000000728a587223 */ /* 0x080fe20000000055 */
[-C--:B------:R-:W-:Y:S01]  /*12fc0*/  FFMA R215, R111, R115.reuse, R68 ;  /* 0x000000736fd77223 */ /* 0x080fe20000000044 */
[-C--:B------:R-:W-:Y:S01]  /*12fd0*/  FFMA R181, R119, R115.reuse, R70 ;  /* 0x0000007377b57223 */ /* 0x080fe20000000046 */
[----:B------:R-:W-:Y:S01]  /*12fe0*/  FFMA R114, R142, R114, R113 ;  /* 0x000000728e727223 */ /* 0x000fe20000000071 */
[-C--:B------:R-:W-:Y:S01]  /*12ff0*/  FFMA R113, R123, R115.reuse, R80 ;  /* 0x000000737b717223 */ /* 0x080fe20000000050 */
[-C--:B------:R-:W-:Y:S01]  /*13000*/  FFMA R205, R131, R115.reuse, R84 ;  /* 0x0000007383cd7223 */ /* 0x080fe20000000054 */
[----:B------:R-:W-:Y:S01]  /*13010*/  FFMA R189, R139, R115, R88 ;  /* 0x000000738bbd7223 */ /* 0x000fe20000000058 */
[-C--:B-1----:R-:W-:Y:S01]  /*13020*/  FFMA R68, R108, R72.reuse, R179 ;  /* 0x000000486c447223 */ /* 0x082fe200000000b3 */
[-C--:B------:R-:W-:Y:S01]  /*13030*/  FFMA R70, R116, R72.reuse, R185 ;  /* 0x0000004874467223 */ /* 0x080fe200000000b9 */
[-C--:B------:R-:W-:Y:S01]  /*13040*/  FFMA R80, R120, R72.reuse, R191 ;  /* 0x0000004878507223 */ /* 0x080fe200000000bf */
[-C--:B------:R-:W-:Y:S01]  /*13050*/  FFMA R82, R124, R72.reuse, R195 ;  /* 0x000000487c527223 */ /* 0x080fe200000000c3 */
[-C--:B------:R-:W-:Y:S01]  /*13060*/  FFMA R84, R128, R72.reuse, R201 ;  /* 0x0000004880547223 */ /* 0x080fe200000000c9 */
[-C--:B------:R-:W-:Y:S01]  /*13070*/  FFMA R86, R132, R72.reuse, R207 ;  /* 0x0000004884567223 */ /* 0x080fe200000000cf */
[-C--:B------:R-:W-:Y:S01]  /*13080*/  FFMA R88, R136, R72.reuse, R213 ;  /* 0x0000004888587223 */ /* 0x080fe200000000d5 */
[----:B------:R-:W-:Y:S01]  /*13090*/  FFMA R72, R140, R72, R91 ;  /* 0x000000488c487223 */ /* 0x000fe2000000005b */
[-C--:B------:R-:W-:Y:S01]  /*130a0*/  FFMA R69, R109, R73.reuse, R68 ;  /* 0x000000496d457223 */ /* 0x080fe20000000044 */
        /* <DEDUP_REMOVED lines=15> */
[----:B------:R-:W1:Y:S01]  /*131a0*/  LDS.128 R68, [R21+0x7e0] ;  /* 0x0007e00015447984 */ /* 0x000e620000000c00 */
[-C--:B------:R-:W-:Y:S01]  /*131b0*/  FFMA R179, R111, R75.reuse, R72 ;  /* 0x0000004b6fb37223 */ /* 0x080fe20000000048 */
[-C--:B------:R-:W-:Y:S01]  /*131c0*/  FFMA R195, R119, R75.reuse, R80 ;  /* 0x0000004b77c37223 */ /* 0x080fe20000000050 */
[-C--:B------:R-:W-:Y:S01]  /*131d0*/  FFMA R191, R123, R75.reuse, R82 ;  /* 0x0000004b7bbf7223 */ /* 0x080fe20000000052 */
[-C--:B------:R-:W-:Y:S01]  /*131e0*/  FFMA R185, R127, R75.reuse, R84 ;  /* 0x0000004b7fb97223 */ /* 0x080fe20000000054 */
[-C--:B------:R-:W-:Y:S01]  /*131f0*/  FFMA R213, R131, R75.reuse, R86 ;  /* 0x0000004b83d57223 */ /* 0x080fe20000000056 */
[-C--:B------:R-:W-:Y:S01]  /*13200*/  FFMA R207, R135, R75.reuse, R88 ;  /* 0x0000004b87cf7223 */ /* 0x080fe20000000058 */
[-C--:B------:R-:W-:Y:S01]  /*13210*/  FFMA R217, R143, R75.reuse, R74 ;  /* 0x0000004b8fd97223 */ /* 0x080fe2000000004a */
[-C--:B--2---:R-:W-:Y:S01]  /*13220*/  FFMA R72, R108, R76.reuse, R175 ;  /* 0x0000004c6c487223 */ /* 0x084fe200000000af */
[-C--:B------:R-:W-:Y:S01]  /*13230*/  FFMA R74, R116, R76.reuse, R183 ;  /* 0x0000004c744a7223 */ /* 0x080fe200000000b7 */
[-C--:B------:R-:W-:Y:S01]  /*13240*/  FFMA R80, R120, R76.reuse, R187 ;  /* 0x0000004c78507223 */ /* 0x080fe200000000bb */
[-C--:B------:R-:W-:Y:S01]  /*13250*/  FFMA R82, R124, R76.reuse, R193 ;  /* 0x0000004c7c527223 */ /* 0x080fe200000000c1 */
[-C--:B------:R-:W-:Y:S01]  /*13260*/  FFMA R84, R128, R76.reuse, R197 ;  /* 0x0000004c80547223 */ /* 0x080fe200000000c5 */
[-C--:B------:R-:W-:Y:S01]  /*13270*/  FFMA R86, R132, R76.reuse, R203 ;  /* 0x0000004c84567223 */ /* 0x080fe200000000cb */
[-C--:B------:R-:W-:Y:S01]  /*13280*/  FFMA R88, R136, R76.reuse, R209 ;  /* 0x0000004c88587223 */ /* 0x080fe200000000d1 */
[----:B------:R-:W-:Y:S01]  /*13290*/  FFMA R76, R140, R76, R95 ;  /* 0x0000004c8c4c7223 */ /* 0x000fe2000000005f */
        /* <DEDUP_REMOVED lines=25> */
[----:B------:R-:W2:Y:S01]  /*13430*/  LDS.128 R72, [R19.X4+UR4+0x1f0] ;  /* 0x0001f00413487984 */ /* 0x000ea20008004c00 */
[-C--:B-1----:R-:W-:Y:S01]  /*13440*/  FFMA R108, R108, R68.reuse, R177 ;  /* 0x000000446c6c7223 */ /* 0x082fe200000000b1 */
[-C--:B------:R-:W-:Y:S01]  /*13450*/  FFMA R116, R116, R68.reuse, R23 ;  /* 0x0000004474747223 */ /* 0x080fe20000000017 */
[-C--:B------:R-:W-:Y:S01]  /*13460*/  FFMA R120, R120, R68.reuse, R165 ;  /* 0x0000004478787223 */ /* 0x080fe200000000a5 */
[----:B------:R-:W1:Y:S01]  /*13470*/  LDS.128 R76, [R19.X4+UR4+0x3f0] ;  /* 0x0003f004134c7984 */ /* 0x000e620008004c00 */
[-C--:B------:R-:W-:Y:S01]  /*13480*/  FFMA R124, R124, R68.reuse, R167 ;  /* 0x000000447c7c7223 */ /* 0x080fe200000000a7 */
[-C--:B------:R-:W-:Y:S01]  /*13490*/  FFMA R128, R128, R68.reuse, R169 ;  /* 0x0000004480807223 */ /* 0x080fe200000000a9 */
[-C--:B------:R-:W-:Y:S01]  /*134a0*/  FFMA R132, R132, R68.reuse, R171 ;  /* 0x0000004484847223 */ /* 0x080fe200000000ab */
[----:B------:R-:W3:Y:S01]  /*134b0*/  LDS.128 R80, [R19.X4+UR4+0x5f0] ;  /* 0x0005f00413507984 */ /* 0x000ee20008004c00 */
[-C--:B------:R-:W-:Y:S01]  /*134c0*/  FFMA R136, R136, R68.reuse, R173 ;  /* 0x0000004488887223 */ /* 0x080fe200000000ad */
[-C--:B------:R-:W-:Y:S01]  /*134d0*/  FFMA R109, R109, R69.reuse, R108 ;  /* 0x000000456d6d7223 */ /* 0x080fe2000000006c */
[----:B------:R-:W-:Y:S01]  /*134e0*/  FFMA R68, R140, R68, R219 ;  /* 0x000000448c447223 */ /* 0x000fe200000000db */
[----:B------:R-:W4:Y:S01]  /*134f0*/  LDS.128 R84, [R19.X4+UR4+0x7f0] ;  /* 0x0007f00413547984 */ /* 0x000f220008004c00 */
[-C--:B------:R-:W-:Y:S01]  /*13500*/  FFMA R117, R117, R69.reuse, R116 ;  /* 0x0000004575757223 */ /* 0x080fe20000000074 */
[-C--:B------:R-:W-:Y:S01]  /*13510*/  FFMA R121, R121, R69.reuse, R120 ;  /* 0x0000004579797223 */ /* 0x080fe20000000078 */
[-C--:B------:R-:W-:Y:S01]  /*13520*/  FFMA R125, R125, R69.reuse, R124 ;  /* 0x000000457d7d7223 */ /* 0x080fe2000000007c */
[----:B------:R-:W5:Y:S01]  /*13530*/  LDS.128 R88, [R19.X4+UR4+0x41f0] ;  /* 0x0041f00413587984 */ /* 0x000f620008004c00 */
[-C--:B------:R-:W-:Y:S01]  /*13540*/  FFMA R129, R129, R69.reuse, R128 ;  /* 0x0000004581817223 */ /* 0x080fe20000000080 */
[-C--:B------:R-:W-:Y:S01]  /*13550*/  FFMA R133, R133, R69.reuse, R132 ;  /* 0x0000004585857223 */ /* 0x080fe20000000084 */
[-C--:B------:R-:W-:Y:S01]  /*13560*/  FFMA R137, R137, R69.reuse, R136 ;  /* 0x0000004589897223 */ /* 0x080fe20000000088 */
[----:B------:R-:W5:Y:S01]  /*13570*/  LDS.128 R92, [R19.X4+UR4+0x43f0] ;  /* 0x0043f004135c7984 */ /* 0x000f620008004c00 */
[-C--:B------:R-:W-:Y:S01]  /*13580*/  FFMA R110, R110, R70.reuse, R109 ;  /* 0x000000466e6e7223 */ /* 0x080fe2000000006d */
[----:B------:R-:W-:Y:S01]  /*13590*/  FFMA R69, R141, R69, R68 ;  /* 0x000000458d457223 */ /* 0x000fe20000000044 */
[-C--:B------:R-:W-:Y:S01]  /*135a0*/  FFMA R118, R118, R70.reuse, R117 ;  /* 0x0000004676767223 */ /* 0x080fe20000000075 */
[----:B------:R-:W5:Y:S01]  /*135b0*/  LDS.128 R96, [R19.X4+UR4+0x45f0] ;  /* 0x0045f00413607984 */ /* 0x000f620008004c00 */
[-C--:B------:R-:W-:Y:S01]  /*135c0*/  FFMA R122, R122, R70.reuse, R121 ;  /* 0x000000467a7a7223 */ /* 0x080fe20000000079 */
[-C--:B------:R-:W-:Y:S01]  /*135d0*/  FFMA R126, R126, R70.reuse, R125 ;  /* 0x000000467e7e7223 */ /* 0x080fe2000000007d */
[-C--:B------:R-:W-:Y:S01]  /*135e0*/  FFMA R130, R130, R70.reuse, R129 ;  /* 0x0000004682827223 */ /* 0x080fe20000000081 */
[-C--:B------:R-:W-:Y:S01]  /*135f0*/  FFMA R134, R134, R70.reuse, R133 ;  /* 0x0000004686867223 */ /* 0x080fe20000000085 */
[-C--:B------:R-:W-:Y:S01]  /*13600*/  FFMA R138, R138, R70.reuse, R137 ;  /* 0x000000468a8a7223 */ /* 0x080fe20000000089 */
[----:B------:R-:W-:Y:S01]  /*13610*/  FFMA R70, R142, R70, R69 ;  /* 0x000000468e467223 */ /* 0x000fe20000000045 */
[----:B------:R-:W-:Y:S01]  /*13620*/  FFMA R23, R111, R71, R110 ;  /* 0x000000476f177223 */ /* 0x000fe2000000006e */
[C---:B------:R-:W-:Y:S01]  /*13630*/  FFMA R115, R143.reuse, R115, R114 ;  /* 0x000000738f737223 */ /* 0x040fe20000000072 */
[----:B------:R-:W5:Y:S01]  /*13640*/  LDS.128 R108, [R21+0x3f0] ;  /* 0x0003f000156c7984 */ /* 0x000f620000000c00 */
[-C--:B------:R-:W-:Y:S01]  /*13650*/  FFMA R143, R143, R71.reuse, R70 ;  /* 0x000000478f8f7223 */ /* 0x080fe20000000046 */
[-C--:B------:R-:W-:Y:S01]  /*13660*/  FFMA R119, R119, R71.reuse, R118 ;  /* 0x0000004777777223 */ /* 0x080fe20000000076 */
[-C--:B------:R-:W-:Y:S01]  /*13670*/  FFMA R123, R123, R71.reuse, R122 ;  /* 0x000000477b7b7223 */ /* 0x080fe2000000007a */
[-C--:B------:R-:W-:Y:S01]  /*13680*/  FFMA R127, R127, R71.reuse, R126 ;  /* 0x000000477f7f7223 */ /* 0x080fe2000000007e */
[-C--:B------:R-:W-:Y:S01]  /*13690*/  FFMA R131, R131, R71.reuse, R130 ;  /* 0x0000004783837223 */ /* 0x080fe20000000082 */
[-C--:B------:R-:W-:Y:S01]  /*136a0*/  FFMA R135, R135, R71.reuse, R134 ;  /* 0x0000004787877223 */ /* 0x080fe20000000086 */
[-C--:B--2---:R-:W-:Y:S01]  /*136b0*/  FFMA R68, R72, R104.reuse, R215 ;  /* 0x0000006848447223 */ /* 0x084fe200000000d7 */
[----:B------:R-:W-:Y:S01]  /*136c0*/  FFMA R139, R139, R71, R138 ;  /* 0x000000478b8b7223 */ /* 0x000fe2000000008a */
[----:B-1----:R-:W-:-:S02]  /*136d0*/  FFMA R70, R76, R104, R181 ;  /* 0x000000684c467223 */ /* 0x002fc400000000b5 */
[-C--:B------:R-:W-:Y:S02]  /*136e0*/  FFMA R69, R73, R105.reuse, R68 ;  /* 0x0000006949457223 */ /* 0x080fe40000000044 */
[-C--:B------:R-:W-:Y:S02]  /*136f0*/  FFMA R71, R77, R105.reuse, R70 ;  /* 0x000000694d477223 */ /* 0x080fe40000000046 */
[----:B------:R-:W-:Y:S01]  /*13700*/  FFMA R136, R74, R106, R69 ;  /* 0x0000006a4a887223 */ /* 0x000fe20000000045 */
[----:B---3--:R-:W-:Y:S01]  /*13710*/  FFMA R112, R80, R104, R113 ;  /* 0x0000006850707223 */ /* 0x008fe20000000071 */
[----:B------:R-:W-:Y:S01]  /*13720*/  FFMA R132, R78, R106, R71 ;  /* 0x0000006a4e847223 */ /* 0x000fe20000000047 */
[-C--:B----4-:R-:W-:Y:S01]  /*13730*/  FFMA R114, R84, R104.reuse, R211 ;  /* 0x0000006854727223 */ /* 0x090fe200000000d3 */
[----:B------:R-:W1:Y:S01]  /*13740*/  LDS.128 R68, [R21+0x5f0] ;  /* 0x0005f00015447984 */ /* 0x000e620000000c00 */
[----:B------:R-:W-:Y:S01]  /*13750*/  FFMA R113, R81, R105, R112 ;  /* 0x0000006951717223 */ /* 0x000fe20000000070 */
[----:B-----5:R-:W-:Y:S01]  /*13760*/  FFMA R116, R88, R104, R205 ;  /* 0x0000006858747223 */ /* 0x020fe200000000cd */
[-C--:B------:R-:W-:Y:S01]  /*13770*/  FFMA R136, R75, R107.reuse, R136 ;  /* 0x0000006b4b887223 */ /* 0x080fe20000000088 */
[----:B------:R-:W-:Y:S01]  /*13780*/  FFMA R132, R79, R107, R132 ;  /* 0x0000006b4f847223 */ /* 0x000fe20000000084 */
[----:B------:R-:W-:Y:S01]  /*13790*/  FFMA R128, R82, R106, R113 ;  /* 0x0000006a52807223 */ /* 0x000fe20000000071 */
[----:B------:R-:W-:Y:S01]  /*137a0*/  FFMA R118, R92, R104, R199 ;  /* 0x000000685c767223 */ /* 0x000fe200000000c7 */
[----:B------:R-:W-:-:S02]  /*137b0*/  FFMA R117, R89, R105, R116 ;  /* 0x0000006959757223 */ /* 0x000fc40000000074 */
[----:B------:R-:W-:Y:S01]  /*137c0*/  FFMA R128, R83, R107, R128 ;  /* 0x0000006b53807223 */ /* 0x000fe20000000080 */
        /* <DEDUP_REMOVED lines=71> */
[----:B------:R-:W-:-:S01]  /*13c40*/  FFMA R70, R102, R70, R69 ;  /* 0x0000004666467223 */ /* 0x000fc20000000045 */
[----:B------:R-:W-:Y:S01]  /*13c50*/  IADD3 R108, P1, R162, UR6, RZ ;  /* 0x00000006a26c7c10 */ /* 0x000fe2000ff3e0ff */
[-C--:B------:R-:W-:Y:S01]  /*13c60*/  FFMA R138, R75, R71.reuse, R138 ;  /* 0x000000474b8a7223 */ /* 0x080fe2000000008a */
[----:B------:R-:W-:Y:S01]  /*13c70*/  SEL R22, R22, RZ, !P0 ;  /* 0x000000ff16167207 */ /* 0x000fe20004000000 */
[-C--:B------:R-:W-:Y:S01]  /*13c80*/  FFMA R134, R79, R71.reuse, R134 ;  /* 0x000000474f867223 */ /* 0x080fe20000000086 */
[----:B------:R-:W-:Y:S01]  /*13c90*/  IADD3 R108, P0, R108, 0x1000, RZ ;  /* 0x000010006c6c7810 */ /* 0x000fe20007f1e0ff */
[-C--:B------:R-:W-:Y:S01]  /*13ca0*/  FFMA R130, R83, R71.reuse, R130 ;  /* 0x0000004753827223 */ /* 0x080fe20000000082 */
[----:B------:R-:W-:Y:S01]  /*13cb0*/  IADD3.X R109, R163, UR7, RZ, P1, !PT ;  /* 0x00000007a36d7c10 */ /* 0x000fe20008ffe4ff */
[-C--:B------:R-:W-:Y:S01]  /*13cc0*/  FFMA R126, R87, R71.reuse, R126 ;  /* 0x00000047577e7223 */ /* 0x080fe2000000007e */
[----:B------:R-:W-:Y:S01]  /*13cd0*/  IADD3 R164, P2, R156, UR6, RZ ;  /* 0x000000069ca47c10 */ /* 0x000fe2000ff5e0ff */
[----:B------:R-:W-:Y:S01]  /*13ce0*/  FFMA R122, R91, R71, R122 ;  /* 0x000000475b7a7223 */ /* 0x000fe2000000007a */
[----:B------:R-:W-:Y:S01]  /*13cf0*/  IADD3.X R109, RZ, R109, RZ, P0, !PT ;  /* 0x0000006dff6d7210 */ /* 0x000fe200007fe4ff */
[-C--:B------:R-:W-:Y:S01]  /*13d00*/  FFMA R118, R95, R71.reuse, R118 ;  /* 0x000000475f767223 */ /* 0x080fe20000000076 */
[----:B------:R-:W-:Y:S01]  /*13d10*/  IADD3 R110, P0, R160, UR6, RZ ;  /* 0x00000006a06e7c10 */ /* 0x000fe2000ff1e0ff */
[-C--:B------:R-:W-:Y:S01]  /*13d20*/  FFMA R114, R99, R71.reuse, R114 ;  /* 0x0000004763727223 */ /* 0x080fe20000000072 */
[----:B------:R-:W-:Y:S01]  /*13d30*/  FFMA R106, R103, R71, R70 ;  /* 0x00000047676a7223 */ /* 0x000fe20000000046 */
[----:B------:R-:W-:Y:S01]  /*13d40*/  LEA R107, R22, R3, 0xf ;  /* 0x00000003166b7211 */ /* 0x000fe200078e78ff */
[----:B------:R-:W1:Y:S01]  /*13d50*/  LDS.128 R68, [R21+0x7f0] ;  /* 0x0007f00015447984 */ /* 0x000e620000000c00 */
[----:B------:R-:W-:Y:S01]  /*13d60*/  IADD3 R110, P3, R110, 0x1000, RZ ;  /* 0x000010006e6e7810 */ /* 0x000fe20007f7e0ff */
[----:B------:R-:W-:Y:S01]  /*13d70*/  ULDC.64 UR10, c[0x0][0x118] ;  /* 0x00004600000a7ab9 */ /* 0x000fe20000000a00 */
[----:B------:R-:W-:Y:S01]  /*13d80*/  IADD3.X R142, R157, UR7, RZ, P2, !PT ;  /* 0x000000079d8e7c10 */ /* 0x000fe200097fe4ff */
[----:B------:R-:W-:Y:S06]  /*13d90*/  BAR.SYNC 0x0 ;  /* 0x0000000000007b1d */ /* 0x000fec0000000000 */
[----:B------:R-:W-:Y:S01]  /*13da0*/  IADD3.X R21, R161, UR7, RZ, P0, !PT ;  /* 0x00000007a1157c10 */ /* 0x000fe200087fe4ff */
[----:B------:R-:W-:Y:S01]  /*13db0*/  @!PT LDS RZ, [RZ] ;  /* 0x00000000fffff984 */ /* 0x000fe20000000800 */
[----:B------:R-:W-:Y:S01]  /*13dc0*/  @!PT LDS RZ, [RZ] ;  /* 0x00000000fffff984 */ /* 0x000fe20000000800 */
[----:B------:R-:W-:Y:S01]  /*13dd0*/  @!PT LDS RZ, [RZ] ;  /* 0x00000000fffff984 */ /* 0x000fe20000000800 */
[----:B------:R2:W-:Y:S01]  /*13de0*/  LDGSTS.E.BYPASS.128 [R107], [R108.64+-0x800], !PT ;  /* 0x000008006c6b7fae */ /* 0x0005e2000f901c4a */
[----:B------:R-:W-:Y:S01]  /*13df0*/  IADD3 R164, P0, R164, 0x1000, RZ ;  /* 0x00001000a4a47810 */ /* 0x000fe20007f1e0ff */
[----:B------:R-:W-:Y:S01]  /*13e00*/  UIADD3 UR5, UR5, 0x1, URZ ;  /* 0x0000000105057890 */ /* 0x000fe2000fffe03f */
[----:B------:R-:W-:-:S02]  /*13e10*/  IADD3 R140, P1, R158, UR6, RZ ;  /* 0x000000069e8c7c10 */ /* 0x000fc4000ff3e0ff */
[----:B------:R-:W-:Y:S01]  /*13e20*/  LEA R115, R22, R4, 0xf ;  /* 0x0000000416737211 */ /* 0x000fe200078e78ff */
[----:B------:R-:W-:Y:S01]  /*13e30*/  UISETP.GE.AND UP1, UPT, UR5, 0x4, UPT ;  /* 0x000000040500788c */ /* 0x000fe2000bf26270 */
[----:B------:R-:W-:Y:S02]  /*13e40*/  IADD3.X R111, RZ, R21, RZ, P3, !PT ;  /* 0x00000015ff6f7210 */ /* 0x000fe40001ffe4ff */
[----:B------:R-:W-:Y:S01]  /*13e50*/  IADD3.X R165, RZ, R142, RZ, P0, !PT ;  /* 0x0000008effa57210 */ /* 0x000fe200007fe4ff */
[----:B------:R-:W-:Y:S01]  /*13e60*/  USEL UR5, UR5, URZ, !UP1 ;  /* 0x0000003f05057287 */ /* 0x000fe2000c800000 */
[----:B------:R-:W-:Y:S01]  /*13e70*/  IADD3 R140, P4, R140, 0x1000, RZ ;  /* 0x000010008c8c7810 */ /* 0x000fe20007f9e0ff */
[----:B------:R3:W-:Y:S01]  /*13e80*/  LDGSTS.E.BYPASS.128 [R115], [R110.64+-0x800], !PT ;  /* 0x000008006e737fae */ /* 0x0007e2000f901c4a */
[----:B------:R-:W-:Y:S01]  /*13e90*/  IADD3.X R141, R159, UR7, RZ, P1, !PT ;  /* 0x000000079f8d7c10 */ /* 0x000fe20008ffe4ff */
[----:B------:R-:W-:Y:S01]  /*13ea0*/  USHF.L.U32 UR4, UR5, 0xf, URZ ;  /* 0x0000000f05047899 */ /* 0x000fe2000800063f */
[----:B--2---:R-:W-:-:S02]  /*13eb0*/  IADD3 R108, P0, R154, UR6, RZ ;  /* 0x000000069a6c7c10 */ /* 0x004fc4000ff1e0ff */
[----:B------:R-:W-:Y:S01]  /*13ec0*/  IADD3 R168, P2, R150, UR6, RZ ;  /* 0x0000000696a87c10 */ /* 0x000fe2000ff5e0ff */
[----:B------:R-:W-:Y:S01]  /*13ed0*/  UIADD3 UR8, UR4, 0x20000, URZ ;  /* 0x0002000004087890 */ /* 0x000fe2000fffe03f */
[C---:B------:R-:W-:Y:S02]  /*13ee0*/  LEA R21, R22.reuse, R5, 0xf ;  /* 0x0000000516157211 */ /* 0x040fe400078e78ff */
[----:B------:R-:W-:Y:S02]  /*13ef0*/  IADD3.X R141, RZ, R141, RZ, P4, !PT ;  /* 0x0000008dff8d7210 */ /* 0x000fe400027fe4ff */
[----:B------:R-:W-:Y:S02]  /*13f00*/  IADD3.X R109, R155, UR7, RZ, P0, !PT ;  /* 0x000000079b6d7c10 */ /* 0x000fe400087fe4ff */
[----:B------:R-:W-:Y:S01]  /*13f10*/  LEA R171, R22, R6, 0xf ;  /* 0x0000000616ab7211 */ /* 0x000fe200078e78ff */
[----:B------:R2:W-:Y:S01]  /*13f20*/  LDGSTS.E.BYPASS.128 [R21], [R140.64+-0x800], !PT ;  /* 0x000008008c157fae */ /* 0x0005e2000f901c4a */
[----:B------:R-:W-:-:S02]  /*13f30*/  IADD3 R166, P1, R152, UR6, RZ ;  /* 0x0000000698a67c10 */ /* 0x000fc4000ff3e0ff */
[----:B------:R-:W-:Y:S01]  /*13f40*/  IADD3 R108, P3, R108, 0x1000, RZ ;  /* 0x000010006c6c7810 */ /* 0x000fe20007f7e0ff */
[----:B------:R4:W-:Y:S01]  /*13f50*/  LDGSTS.E.BYPASS.128 [R171], [R164.64+-0x800], !PT ;  /* 0x00000800a4ab7fae */ /* 0x0009e2000f901c4a */
[----:B------:R-:W-:Y:S01]  /*13f60*/  IADD3 R168, P0, R168, 0x1000, RZ ;  /* 0x00001000a8a87810 */ /* 0x000fe20007f1e0ff */
[-C--:B-1----:R-:W-:Y:S01]  /*13f70*/  FFMA R72, R72, R68.reuse, R23 ;  /* 0x0000004448487223 */ /* 0x082fe20000000017 */
[----:B---3--:R-:W-:Y:S01]  /*13f80*/  IADD3.X R110, R151, UR7, RZ, P2, !PT ;  /* 0x00000007976e7c10 */ /* 0x008fe200097fe4ff */
[-C--:B------:R-:W-:Y:S01]  /*13f90*/  FFMA R76, R76, R68.reuse, R119 ;  /* 0x000000444c4c7223 */ /* 0x080fe20000000077 */
[----:B------:R-:W-:Y:S01]  /*13fa0*/  LEA R173, R22, R7, 0xf ;  /* 0x0000000716ad7211 */ /* 0x000fe200078e78ff */
[-C--:B------:R-:W-:Y:S01]  /*13fb0*/  FFMA R80, R80, R68.reuse, R123 ;  /* 0x0000004450507223 */ /* 0x080fe2000000007b */
[----:B------:R-:W-:Y:S01]  /*13fc0*/  IADD3 R166, P4, R166, 0x1000, RZ ;  /* 0x00001000a6a67810 */ /* 0x000fe20007f9e0ff */
[-C--:B------:R-:W-:Y:S01]  /*13fd0*/  FFMA R84, R84, R68.reuse, R127 ;  /* 0x0000004454547223 */ /* 0x080fe2000000007f */
[----:B------:R-:W-:Y:S01]  /*13fe0*/  IADD3.X R111, R153, UR7, RZ, P1, !PT ;  /* 0x00000007996f7c10 */ /* 0x000fe20008ffe4ff */
[-C--:B------:R-:W-:Y:S01]  /*13ff0*/  FFMA R88, R88, R68.reuse, R131 ;  /* 0x0000004458587223 */ /* 0x080fe20000000083 */
[----:B------:R-:W-:Y:S01]  /*14000*/  IADD3.X R109, RZ, R109, RZ, P3, !PT ;  /* 0x0000006dff6d7210 */ /* 0x000fe20001ffe4ff */
[----:B------:R-:W-:Y:S01]  /*14010*/  FFMA R92, R92, R68, R135 ;  /* 0x000000445c5c7223 */ /* 0x000fe20000000087 */
[----:B------:R-:W-:Y:S01]  /*14020*/  IADD3.X R169, RZ, R110, RZ, P0, !PT ;  /* 0x0000006effa97210 */ /* 0x000fe200007fe4ff */
[-C--:B------:R-:W-:Y:S01]  /*14030*/  FFMA R96, R96, R68.reuse, R139 ;  /* 0x0000004460607223 */ /* 0x080fe2000000008b */
[----:B------:R-:W-:Y:S01]  /*14040*/  IADD3 R110, P0, R148, UR6, RZ ;  /* 0x00000006946e7c10 */ /* 0x000fe2000ff1e0ff */
[----:B------:R1:W-:Y:S01]  /*14050*/  LDGSTS.E.BYPASS.128 [R173], [R108.64+-0x800], !PT ;  /* 0x000008006cad7fae */ /* 0x0003e2000f901c4a */
[----:B----4-:R-:W-:Y:S01]  /*14060*/  IADD3 R164, P2, R58, UR6, RZ ;  /* 0x000000063aa47c10 */ /* 0x010fe2000ff5e0ff */
[----:B------:R-:W-:Y:S01]  /*14070*/  FFMA R68, R100, R68, R143 ;  /* 0x0000004464447223 */ /* 0x000fe2000000008f */
[----:B------:R-:W-:Y:S01]  /*14080*/  IADD3.X R167, RZ, R111, RZ, P4, !PT ;  /* 0x0000006fffa77210 */ /* 0x000fe200027fe4ff */
[-C--:B------:R-:W-:Y:S01]  /*14090*/  FFMA R73, R73, R69.reuse, R72 ;  /* 0x0000004549497223 */ /* 0x080fe20000000048 */
[C---:B------:R-:W-:Y:S01]  /*140a0*/  LEA R175, R22.reuse, R8, 0xf ;  /* 0x0000000816af7211 */ /* 0x040fe200078e78ff */
[-C--:B------:R-:W-:Y:S01]  /*140b0*/  FFMA R77, R77, R69.reuse, R76 ;  /* 0x000000454d4d7223 */ /* 0x080fe2000000004c */
[----:B------:R-:W-:Y:S01]  /*140c0*/  IADD3.X R111, R149, UR7, RZ, P0, !PT ;  /* 0x00000007956f7c10 */ /* 0x000fe200087fe4ff */
[----:B------:R-:W-:Y:S01]  /*140d0*/  FFMA R81, R81, R69, R80 ;  /* 0x0000004551517223 */ /* 0x000fe20000000050 */
[----:B------:R-:W-:Y:S01]  /*140e0*/  LEA R177, R22, R9, 0xf ;  /* 0x0000000916b17211 */ /* 0x000fe200078e78ff */
[----:B------:R3:W-:Y:S01]  /*140f0*/  LDGSTS.E.BYPASS.128 [R175], [R166.64+-0x800], !PT ;  /* 0x00000800a6af7fae */ /* 0x0007e2000f901c4a */
[----:B--2---:R-:W-:Y:S01]  /*14100*/  IADD3 R140, P1, R56, UR6, RZ ;  /* 0x00000006388c7c10 */ /* 0x004fe2000ff3e0ff */
[-C--:B------:R-:W-:Y:S01]  /*14110*/  FFMA R85, R85, R69.reuse, R84 ;  /* 0x0000004555557223 */ /* 0x080fe20000000054 */
[----:B------:R-:W-:Y:S01]  /*14120*/  IADD3 R110, P3, R110, 0x1000, RZ ;  /* 0x000010006e6e7810 */ /* 0x000fe20007f7e0ff */
[----:B------:R2:W-:Y:S01]  /*14130*/  LDGSTS.E.BYPASS.128 [R177], [R168.64+-0x800], !PT ;  /* 0x00000800a8b17fae */ /* 0x0005e2000f901c4a */
[----:B------:R-:W-:Y:S01]  /*14140*/  IADD3 R164, P0, R164, 0x1000, RZ ;  /* 0x00001000a4a47810 */ /* 0x000fe20007f1e0ff */
[-C--:B------:R-:W-:Y:S01]  /*14150*/  FFMA R89, R89, R69.reuse, R88 ;  /* 0x0000004559597223 */ /* 0x080fe20000000058 */
[----:B-1----:R-:W-:Y:S01]  /*14160*/  IADD3.X R108, R59, UR7, RZ, P2, !PT ;  /* 0x000000073b6c7c10 */ /* 0x002fe200097fe4ff */
[-C--:B------:R-:W-:Y:S01]  /*14170*/  FFMA R93, R93, R69.reuse, R92 ;  /* 0x000000455d5d7223 */ /* 0x080fe2000000005c */
[----:B------:R-:W-:Y:S01]  /*14180*/  LEA R179, R22, R10, 0xf ;  /* 0x0000000a16b37211 */ /* 0x000fe200078e78ff */
[-C--:B------:R-:W-:Y:S01]  /*14190*/  FFMA R97, R97, R69.reuse, R96 ;  /* 0x0000004561617223 */ /* 0x080fe20000000060 */
[----:B------:R-:W-:Y:S01]  /*141a0*/  IADD3 R140, P4, R140, 0x1000, RZ ;  /* 0x000010008c8c7810 */ /* 0x000fe20007f9e0ff */
[----:B------:R-:W-:Y:S01]  /*141b0*/  FFMA R69, R101, R69, R68 ;  /* 0x0000004565457223 */ /* 0x000fe20000000044 */
        /* <DEDUP_REMOVED lines=8> */
[----:B--2---:R-:W-:Y:S01]  /*14240*/  IADD3 R168, P2, R64, UR6, RZ ;  /* 0x0000000640a87c10 */ /* 0x004fe2000ff5e0ff */
[-C--:B------:R-:W-:Y:S01]  /*14250*/  FFMA R86, R86, R70.reuse, R85 ;  /* 0x0000004656567223 */ /* 0x080fe20000000055 */
[----:B------:R-:W-:Y:S01]  /*14260*/  IADD3.X R141, RZ, R109, RZ, P4, !PT ;  /* 0x0000006dff8d7210 */ /* 0x000fe200027fe4ff */
[-C--:B------:R-:W-:Y:S01]  /*14270*/  FFMA R90, R90, R70.reuse, R89 ;  /* 0x000000465a5a7223 */ /* 0x080fe20000000059 */
[----:B------:R-:W-:Y:S01]  /*14280*/  LEA R181, R22, R11, 0xf ;  /* 0x0000000b16b57211 */ /* 0x000fe200078e78ff */
[-C--:B------:R-:W-:Y:S01]  /*14290*/  FFMA R94, R94, R70.reuse, R93 ;  /* 0x000000465e5e7223 */ /* 0x080fe2000000005d */
[----:B------:R-:W-:Y:S01]  /*142a0*/  IADD3.X R109, R61, UR7, RZ, P0, !PT ;  /* 0x000000073d6d7c10 */ /* 0x000fe200087fe4ff */
[----:B------:R-:W-:Y:S01]  /*142b0*/  FFMA R98, R98, R70, R97 ;  /* 0x0000004662627223 */ /* 0x000fe20000000061 */
[----:B------:R-:W-:Y:S01]  /*142c0*/  LEA R183, R22, R12, 0xf ;  /* 0x0000000c16b77211 */ /* 0x000fe200078e78ff */
[----:B------:R2:W-:Y:S01]  /*142d0*/  LDGSTS.E.BYPASS.128 [R181], [R140.64+-0x800], !PT ;  /* 0x000008008cb57fae */ /* 0x0005e2000f901c4a */
[----:B---3--:R-:W-:Y:S01]  /*142e0*/  IADD3 R166, P1, R62, UR6, RZ ;  /* 0x000000063ea67c10 */ /* 0x008fe2000ff3e0ff */
[----:B------:R-:W-:Y:S01]  /*142f0*/  FFMA R70, R102, R70, R69 ;  /* 0x0000004666467223 */ /* 0x000fe20000000045 */
[----:B------:R-:W-:Y:S01]  /*14300*/  IADD3 R108, P3, R108, 0x1000, RZ ;  /* 0x000010006c6c7810 */ /* 0x000fe20007f7e0ff */
[----:B------:R3:W-:Y:S01]  /*14310*/  LDGSTS.E.BYPASS.128 [R183], [R164.64+-0x800], !PT ;  /* 0x00000800a4b77fae */ /* 0x0007e2000f901c4a */
[----:B------:R-:W-:Y:S01]  /*14320*/  IADD3 R168, P0, R168, 0x1000, RZ ;  /* 0x00001000a8a87810 */ /* 0x000fe20007f1e0ff */
[-C--:B------:R-:W-:Y:S01]  /*14330*/  FFMA R139, R75, R71.reuse, R74 ;  /* 0x000000474b8b7223 */ /* 0x080fe2000000004a */
[----:B-1----:R-:W-:Y:S01]  /*14340*/  IADD3.X R110, R65, UR7, RZ, P2, !PT ;  /* 0x00000007416e7c10 */ /* 0x002fe200097fe4ff */
[----:B------:R-:W-:Y:S01]  /*14350*/  FFMA R135, R79, R71, R78 ;  /* 0x000000474f877223 */ /* 0x000fe2000000004e */
[----:B------:R-:W-:Y:S01]  /*14360*/  LEA R185, R22, R13, 0xf ;  /* 0x0000000d16b97211 */ /* 0x000fe200078e78ff */
[-C--:B------:R-:W-:Y:S01]  /*14370*/  FFMA R131, R83, R71.reuse, R82 ;  /* 0x0000004753837223 */ /* 0x080fe20000000052 */
[----:B------:R-:W-:Y:S01]  /*14380*/  IADD3 R166, P4, R166, 0x1000, RZ ;  /* 0x00001000a6a67810 */ /* 0x000fe20007f9e0ff */
[-C--:B------:R-:W-:Y:S01]  /*14390*/  FFMA R127, R87, R71.reuse, R86 ;  /* 0x00000047577f7223 */ /* 0x080fe20000000056 */
[----:B------:R-:W-:Y:S01]  /*143a0*/  IADD3.X R111, R63, UR7, RZ, P1, !PT ;  /* 0x000000073f6f7c10 */ /* 0x000fe20008ffe4ff */
[----:B------:R-:W-:Y:S01]  /*143b0*/  FFMA R123, R91, R71, R90 ;  /* 0x000000475b7b7223 */ /* 0x000fe2000000005a */
[----:B------:R-:W-:Y:S01]  /*143c0*/  IADD3.X R109, RZ, R109, RZ, P3, !PT ;  /* 0x0000006dff6d7210 */ /* 0x000fe20001ffe4ff */
[----:B------:R-:W-:Y:S01]  /*143d0*/  FFMA R119, R95, R71, R94 ;  /* 0x000000475f777223 */ /* 0x000fe2000000005e */
[----:B------:R-:W-:-:S02]  /*143e0*/  IADD3.X R169, RZ, R110, RZ, P0, !PT ;  /* 0x0000006effa97210 */ /* 0x000fc400007fe4ff */
[----:B------:R-:W-:Y:S01]  /*143f0*/  IADD3 R110, P0, R66, UR6, RZ ;  /* 0x00000006426e7c10 */ /* 0x000fe2000ff1e0ff */
[----:B------:R1:W-:Y:S01]  /*14400*/  LDGSTS.E.BYPASS.128 [R185], [R108.64+-0x800], !PT ;  /* 0x000008006cb97fae */ /* 0x0003e2000f901c4a */
[----:B---3--:R-:W-:Y:S02]  /*14410*/  IADD3 R164, P2, R146, UR6, RZ ;  /* 0x0000000692a47c10 */ /* 0x008fe4000ff5e0ff */
[----:B--2---:R-:W-:Y:S02]  /*14420*/  IADD3 R140, P1, R144, UR6, RZ ;  /* 0x00000006908c7c10 */ /* 0x004fe4000ff3e0ff */
[----:B------:R-:W-:Y:S02]  /*14430*/  IADD3.X R167, RZ, R111, RZ, P4, !PT ;  /* 0x0000006fffa77210 */ /* 0x000fe400027fe4ff */
[----:B------:R-:W-:Y:S02]  /*14440*/  LEA R187, R22, R14, 0xf ;  /* 0x0000000e16bb7211 */ /* 0x000fe400078e78ff */
[----:B------:R-:W-:-:S02]  /*14450*/  IADD3.X R111, R67, UR7, RZ, P0, !PT ;  /* 0x00000007436f7c10 */ /* 0x000fc400087fe4ff */
[----:B------:R-:W-:Y:S01]  /*14460*/  LEA R189, R22, R15, 0xf ;  /* 0x0000000f16bd7211 */ /* 0x000fe200078e78ff */
[----:B------:R2:W-:Y:S01]  /*14470*/  LDGSTS.E.BYPASS.128 [R187], [R166.64+-0x800], !PT ;  /* 0x00000800a6bb7fae */ /* 0x0005e2000f901c4a */
[----:B------:R-:W-:Y:S02]  /*14480*/  IADD3 R110, P3, R110, 0x1000, RZ ;  /* 0x000010006e6e7810 */ /* 0x000fe40007f7e0ff */
[----:B------:R-:W-:Y:S01]  /*14490*/  IADD3 R164, P0, R164, 0x1000, RZ ;  /* 0x00001000a4a47810 */ /* 0x000fe20007f1e0ff */
[----:B------:R3:W-:Y:S01]  /*144a0*/  LDGSTS.E.BYPASS.128 [R189], [R168.64+-0x800], !PT ;  /* 0x00000800a8bd7fae */ /* 0x0007e2000f901c4a */
[----:B-1----:R-:W-:Y:S02]  /*144b0*/  IADD3.X R108, R147, UR7, RZ, P2, !PT ;  /* 0x00000007936c7c10 */ /* 0x002fe400097fe4ff */
[----:B------:R-:W-:Y:S02]  /*144c0*/  IADD3 R140, P4, R140, 0x1000, RZ ;  /* 0x000010008c8c7810 */ /* 0x000fe40007f9e0ff */
[----:B------:R-:W-:-:S02]  /*144d0*/  IADD3.X R109, R145, UR7, RZ, P1, !PT ;  /* 0x00000007916d7c10 */ /* 0x000fc40008ffe4ff */
[C---:B------:R-:W-:Y:S02]  /*144e0*/  LEA R191, R22.reuse, R16, 0xf ;  /* 0x0000001016bf7211 */ /* 0x040fe400078e78ff */
[----:B------:R-:W-:Y:S02]  /*144f0*/  IADD3.X R111, RZ, R111, RZ, P3, !PT ;  /* 0x0000006fff6f7210 */ /* 0x000fe40001ffe4ff */
[----:B------:R-:W-:Y:S02]  /*14500*/  IADD3.X R165, RZ, R108, RZ, P0, !PT ;  /* 0x0000006cffa57210 */ /* 0x000fe400007fe4ff */
[----:B------:R-:W-:Y:S01]  /*14510*/  LEA R193, R22, R17, 0xf ;  /* 0x0000001116c17211 */ /* 0x000fe200078e78ff */
[----:B------:R1:W-:Y:S01]  /*14520*/  LDGSTS.E.BYPASS.128 [R191], [R110.64+-0x800], !PT ;  /* 0x000008006ebf7fae */ /* 0x0003e2000f901c4a */
[----:B------:R-:W-:Y:S02]  /*14530*/  IADD3.X R141, RZ, R109, RZ, P4, !PT ;  /* 0x0000006dff8d7210 */ /* 0x000fe400027fe4ff */
[----:B------:R-:W-:-:S02]  /*14540*/  IADD3 R108, P2, R24, UR6, RZ ;  /* 0x00000006186c7c10 */ /* 0x000fc4000ff5e0ff */
[----:B--2---:R-:W-:Y:S01]  /*14550*/  IADD3 R166, P3, R26, UR6, RZ ;  /* 0x000000061aa67c10 */ /* 0x004fe2000ff7e0ff */
[----:B------:R2:W-:Y:S01]  /*14560*/  LDGSTS.E.BYPASS.128 [R193], [R140.64+-0x800], !PT ;  /* 0x000008008cc17fae */ /* 0x0005e2000f901c4a */
[----:B---3--:R-:W-:Y:S02]  /*14570*/  IADD3 R168, P4, R28, UR6, RZ ;  /* 0x000000061ca87c10 */ /* 0x008fe4000ff9e0ff */
[----:B------:R-:W-:Y:S02]  /*14580*/  IADD3 R142, P1, R30, UR6, RZ ;  /* 0x000000061e8e7c10 */ /* 0x000fe4000ff3e0ff */
[----:B------:R-:W-:Y:S02]  /*14590*/  IADD3 R108, P5, R108, 0x1000, RZ ;  /* 0x000010006c6c7810 */ /* 0x000fe40007fbe0ff */
[----:B------:R-:W-:Y:S02]  /*145a0*/  IADD3.X R109, R25, UR7, RZ, P2, !PT ;  /* 0x00000007196d7c10 */ /* 0x000fe400097fe4ff */
[----:B------:R-:W-:-:S02]  /*145b0*/  IADD3 R166, P0, R166, 0x1000, RZ ;  /* 0x00001000a6a67810 */ /* 0x000fc40007f1e0ff */
[----:B------:R-:W-:Y:S02]  /*145c0*/  IADD3 R168, P2, R168, 0x1000, RZ ;  /* 0x00001000a8a87810 */ /* 0x000fe40007f5e0ff */
[----:B------:R-:W-:Y:S02]  /*145d0*/  IADD3.X R167, R27, UR7, RZ, P3, !PT ;  /* 0x000000071ba77c10 */ /* 0x000fe40009ffe4ff */
[----:B-1----:R-:W-:Y:S02]  /*145e0*/  IADD3.X R111, R29, UR7, RZ, P4, !PT ;  /* 0x000000071d6f7c10 */ /* 0x002fe4000a7fe4ff */
[----:B------:R-:W-:Y:S02]  /*145f0*/  LEA R195, R22, R18, 0xf ;  /* 0x0000001216c37211 */ /* 0x000fe400078e78ff */
[----:B------:R-:W-:Y:S02]  /*14600*/  IADD3 R110, P3, R142, 0x1000, RZ ;  /* 0x000010008e6e7810 */ /* 0x000fe40007f7e0ff */
[----:B--2---:R-:W-:Y:S01]  /*14610*/  IADD3.X R140, R31, UR7, RZ, P1, !PT ;  /* 0x000000071f8c7c10 */ /* 0x004fe20008ffe4ff */
[----:B------:R1:W-:Y:S01]  /*14620*/  LDGSTS.E.BYPASS.128 [R195], [R164.64+-0x800], !PT ;  /* 0x00000800a4c37fae */ /* 0x0003e2000f901c4a */
[----:B------:R-:W-:-:S02]  /*14630*/  IADD3.X R109, RZ, R109, RZ, P5, !PT ;  /* 0x0000006dff6d7210 */ /* 0x000fc40002ffe4ff */
[----:B------:R-:W-:Y:S01]  /*14640*/  IADD3.X R167, RZ, R167, RZ, P0, !PT ;  /* 0x000000a7ffa77210 */ /* 0x000fe200007fe4ff */
[----:B------:R-:W0:Y:S01]  /*14650*/  LDGDEPBAR ;  /* 0x00000000000079af */ /* 0x000e220000000000 */
[----:B------:R-:W-:Y:S02]  /*14660*/  IADD3.X R169, RZ, R111, RZ, P2, !PT ;  /* 0x0000006fffa97210 */ /* 0x000fe400017fe4ff */
[----:B------:R-:W-:Y:S01]  /*14670*/  IADD3.X R111, RZ, R140, RZ, P3, !PT ;  /* 0x0000008cff6f7210 */ /* 0x000fe20001ffe4ff */
[----:B------:R2:W-:Y:S01]  /*14680*/  LDGSTS.E.BYPASS.128 [R107+0x20000], [R108.64+-0x800], !PT ;  /* 0x200008006c6b7fae */ /* 0x0005e2000f901c4a */
[----:B------:R-:W-:Y:S02]  /*14690*/  IADD3 R140, P2, R32, UR6, RZ ;  /* 0x00000006208c7c10 */ /* 0x000fe4000ff5e0ff */
[----:B------:R-:W-:Y:S01]  /*146a0*/  IADD3 R141, P4, R36, UR6, RZ ;  /* 0x00000006248d7c10 */ /* 0x000fe2000ff9e0ff */
[----:B------:R3:W-:Y:S01]  /*146b0*/  LDGSTS.E.BYPASS.128 [R115+0x20000], [R166.64+-0x800], !PT ;  /* 0x20000800a6737fae */ /* 0x0007e2000f901c4a */
[----:B-1----:R-:W-:-:S02]  /*146c0*/  IADD3 R164, P3, R34, UR6, RZ ;  /* 0x0000000622a47c10 */ /* 0x002fc4000ff7e0ff */
[----:B------:R-:W-:Y:S01]  /*146d0*/  IADD3 R142, P1, R38, UR6, RZ ;  /* 0x00000006268e7c10 */ /* 0x000fe2000ff3e0ff */
[----:B------:R1:W-:Y:S01]  /*146e0*/  LDGSTS.E.BYPASS.128 [R21+0x20000], [R168.64+-0x800], !PT ;  /* 0x20000800a8157fae */ /* 0x0003e2000f901c4a */
[----:B------:R-:W-:Y:S02]  /*146f0*/  IADD3 R140, P5, R140, 0x1000, RZ ;  /* 0x000010008c8c7810 */ /* 0x000fe40007fbe0ff */
[----:B------:R-:W-:Y:S01]  /*14700*/  IADD3 R164, P0, R164, 0x1000, RZ ;  /* 0x00001000a4a47810 */ /* 0x000fe20007f1e0ff */
[----:B------:R4:W-:Y:S01]  /*14710*/  LDGSTS.E.BYPASS.128 [R171+0x20000], [R110.64+-0x800], !PT ;  /* 0x200008006eab7fae */ /* 0x0009e2000f901c4a */
[----:B--2---:R-:W-:Y:S02]  /*14720*/  IADD3.X R109, R33, UR7, RZ, P2, !PT ;  /* 0x00000007216d7c10 */ /* 0x004fe400097fe4ff */
[----:B------:R-:W-:Y:S02]  /*14730*/  IADD3 R108, P2, R141, 0x1000, RZ ;  /* 0x000010008d6c7810 */ /* 0x000fe40007f5e0ff */
[----:B------:R-:W-:-:S02]  /*14740*/  IADD3.X R107, R35, UR7, RZ, P3, !PT ;  /* 0x00000007236b7c10 */ /* 0x000fc40009ffe4ff */
[----:B------:R-:W-:Y:S02]  /*14750*/  IADD3.X R141, RZ, R109, RZ, P5, !PT ;  /* 0x0000006dff8d7210 */ /* 0x000fe40002ffe4ff */
[----:B-1----:R-:W-:Y:S02]  /*14760*/  IADD3.X R21, R37, UR7, RZ, P4, !PT ;  /* 0x0000000725157c10 */ /* 0x002fe4000a7fe4ff */
[----:B------:R-:W-:Y:S01]  /*14770*/  IADD3.X R165, RZ, R107, RZ, P0, !PT ;  /* 0x0000006bffa57210 */ /* 0x000fe200007fe4ff */
[----:B------:R1:W-:Y:S01]  /*14780*/  LDGSTS.E.BYPASS.128 [R173+0x20000], [R140.64+-0x800], !PT ;  /* 0x200008008cad7fae */ /* 0x0003e2000f901c4a */
[----:B----4-:R-:W-:Y:S02]  /*14790*/  IADD3 R110, P3, R142, 0x1000, RZ ;  /* 0x000010008e6e7810 */ /* 0x010fe40007f7e0ff */
[----:B------:R-:W-:Y:S01]  /*147a0*/  IADD3.X R111, R39, UR7, RZ, P1, !PT ;  /* 0x00000007276f7c10 */ /* 0x000fe20008ffe4ff */
[----:B------:R2:W-:Y:S01]  /*147b0*/  LDGSTS.E.BYPASS.128 [R175+0x20000], [R164.64+-0x800], !PT ;  /* 0x20000800a4af7fae */ /* 0x0005e2000f901c4a */
[----:B------:R-:W-:-:S02]  /*147c0*/  IADD3.X R109, RZ, R21, RZ, P2, !PT ;  /* 0x00000015ff6d7210 */ /* 0x000fc400017fe4ff */
[----:B------:R-:W-:Y:S02]  /*147d0*/  IADD3.X R111, RZ, R111, RZ, P3, !PT ;  /* 0x0000006fff6f7210 */ /* 0x000fe40001ffe4ff */
[----:B---3--:R-:W-:Y:S01]  /*147e0*/  IADD3 R166, P2, R40, UR6, RZ ;  /* 0x0000000628a67c10 */ /* 0x008fe2000ff5e0ff */
[----:B------:R3:W-:Y:S01]  /*147f0*/  LDGSTS.E.BYPASS.128 [R177+0x20000], [R108.64+-0x800], !PT ;  /* 0x200008006cb17fae */ /* 0x0007e2000f901c4a */
[----:B------:R-:W-:Y:S02]  /*14800*/  IADD3 R168, P3, R42, UR6, RZ ;  /* 0x000000062aa87c10 */ /* 0x000fe4000ff7e0ff */
[----:B------:R-:W-:Y:S01]  /*14810*/  IADD3 R107, P4, R44, UR6, RZ ;  /* 0x000000062c6b7c10 */ /* 0x000fe2000ff9e0ff */
[----:B------:R4:W-:Y:S01]  /*14820*/  LDGSTS.E.BYPASS.128 [R179+0x20000], [R110.64+-0x800], !PT ;  /* 0x200008006eb37fae */ /* 0x0009e2000f901c4a */
[----:B------:R-:W-:Y:S02]  /*14830*/  IADD3 R21, P1, R46, UR6, RZ ;  /* 0x000000062e157c10 */ /* 0x000fe4000ff3e0ff */
[----:B------:R-:W-:-:S02]  /*14840*/  IADD3 R166, P5, R166, 0x1000, RZ ;  /* 0x00001000a6a67810 */ /* 0x000fc40007fbe0ff */
[----:B-1----:R-:W-:Y:S02]  /*14850*/  IADD3.X R141, R41, UR7, RZ, P2, !PT ;  /* 0x00000007298d7c10 */ /* 0x002fe400097fe4ff */
[----:B------:R-:W-:Y:S02]  /*14860*/  IADD3 R168, P0, R168, 0x1000, RZ ;  /* 0x00001000a8a87810 */ /* 0x000fe40007f1e0ff */
[----:B------:R-:W-:Y:S02]  /*14870*/  IADD3 R140, P2, R107, 0x1000, RZ ;  /* 0x000010006b8c7810 */ /* 0x000fe40007f5e0ff */
[----:B------:R-:W-:Y:S02]  /*14880*/  IADD3.X R115, R43, UR7, RZ, P3, !PT ;  /* 0x000000072b737c10 */ /* 0x000fe40009ffe4ff */
[----:B------:R-:W-:Y:S02]  /*14890*/  IADD3.X R107, R45, UR7, RZ, P4, !PT ;  /* 0x000000072d6b7c10 */ /* 0x000fe4000a7fe4ff */
[----:B---3--:R-:W-:-:S02]  /*148a0*/  IADD3 R108, P3, R21, 0x1000, RZ ;  /* 0x00001000156c7810 */ /* 0x008fc40007f7e0ff */
[----:B------:R-:W-:Y:S02]  /*148b0*/  IADD3.X R21, R47, UR7, RZ, P1, !PT ;  /* 0x000000072f157c10 */ /* 0x000fe40008ffe4ff */
[----:B------:R-:W-:Y:S02]  /*148c0*/  IADD3.X R167, RZ, R141, RZ, P5, !PT ;  /* 0x0000008dffa77210 */ /* 0x000fe40002ffe4ff */
[----:B------:R-:W-:Y:S02]  /*148d0*/  IADD3.X R169, RZ, R115, RZ, P0, !PT ;  /* 0x00000073ffa97210 */ /* 0x000fe400007fe4ff */
[----:B------:R-:W-:Y:S01]  /*148e0*/  IADD3.X R141, RZ, R107, RZ, P2, !PT ;  /* 0x0000006bff8d7210 */ /* 0x000fe200017fe4ff */
[----:B------:R1:W-:Y:S01]  /*148f0*/  LDGSTS.E.BYPASS.128 [R181+0x20000], [R166.64+-0x800], !PT ;  /* 0x20000800a6b57fae */ /* 0x0003e2000f901c4a */
[----:B------:R-:W-:Y:S02]  /*14900*/  IADD3.X R109, RZ, R21, RZ, P3, !PT ;  /* 0x00000015ff6d7210 */ /* 0x000fe40001ffe4ff */
[----:B----4-:R-:W-:Y:S01]  /*14910*/  IADD3 R110, P2, R48, UR6, RZ ;  /* 0x00000006306e7c10 */ /* 0x010fe2000ff5e0ff */
[----:B------:R3:W-:Y:S01]  /*14920*/  LDGSTS.E.BYPASS.128 [R183+0x20000], [R168.64+-0x800], !PT ;  /* 0x20000800a8b77fae */ /* 0x0007e2000f901c4a */
[----:B--2---:R-:W-:-:S02]  /*14930*/  IADD3 R164, P3, R50, UR6, RZ ;  /* 0x0000000632a47c10 */ /* 0x004fc4000ff7e0ff */
[----:B------:R-:W-:Y:S01]  /*14940*/  IADD3 R107, P4, R52, UR6, RZ ;  /* 0x00000006346b7c10 */ /* 0x000fe2000ff9e0ff */
[----:B------:R3:W-:Y:S01]  /*14950*/  LDGSTS.E.BYPASS.128 [R185+0x20000], [R140.64+-0x800], !PT ;  /* 0x200008008cb97fae */ /* 0x0007e2000f901c4a */
[----:B------:R-:W-:Y:S01]  /*14960*/  IADD3 R21, P1, R54, UR6, RZ ;  /* 0x0000000636157c10 */ /* 0x000fe2000ff3e0ff */
[----:B------:R-:W-:Y:S01]  /*14970*/  UIADD3 UR6, UP2, UR6, 0x200, URZ ;  /* 0x0000020006067890 */ /* 0x000fe2000ff5e03f */
[----:B------:R-:W-:Y:S01]  /*14980*/  IADD3 R110, P5, R110, 0x1000, RZ ;  /* 0x000010006e6e7810 */ /* 0x000fe20007fbe0ff */
[----:B------:R2:W-:Y:S01]  /*14990*/  LDGSTS.E.BYPASS.128 [R187+0x20000], [R108.64+-0x800], !PT ;  /* 0x200008006cbb7fae */ /* 0x0005e2000f901c4a */
[----:B------:R-:W-:Y:S02]  /*149a0*/  IADD3.X R111, R49, UR7, RZ, P2, !PT ;  /* 0x00000007316f7c10 */ /* 0x000fe400097fe4ff */
[----:B------:R-:W-:Y:S02]  /*149b0*/  IADD3 R164, P0, R164, 0x1000, RZ ;  /* 0x00001000a4a47810 */ /* 0x000fe40007f1e0ff */
[----:B-1----:R-:W-:-:S02]  /*149c0*/  IADD3 R166, P2, R107, 0x1000, RZ ;  /* 0x000010006ba67810 */ /* 0x002fc40007f5e0ff */
[----:B------:R-:W-:Y:S02]  /*149d0*/  IADD3.X R115, R51, UR7, RZ, P3, !PT ;  /* 0x0000000733737c10 */ /* 0x000fe40009ffe4ff */
[----:B------:R-:W-:Y:S02]  /*149e0*/  IADD3.X R107, R53, UR7, RZ, P4, !PT ;  /* 0x00000007356b7c10 */ /* 0x000fe4000a7fe4ff */
[----:B------:R-:W-:Y:S02]  /*149f0*/  IADD3.X R111, RZ, R111, RZ, P5, !PT ;  /* 0x0000006fff6f7210 */ /* 0x000fe40002ffe4ff */
[----:B--2---:R-:W-:Y:S02]  /*14a00*/  IADD3 R108, P3, R21, 0x1000, RZ ;  /* 0x00001000156c7810 */ /* 0x004fe40007f7e0ff */
[----:B------:R-:W-:Y:S01]  /*14a10*/  IADD3.X R21, R55, UR7, RZ, P1, !PT ;  /* 0x0000000737157c10 */ /* 0x000fe20008ffe4ff */
[----:B------:R3:W-:Y:S01]  /*14a20*/  LDGSTS.E.BYPASS.128 [R189+0x20000], [R110.64+-0x800], !PT ;  /* 0x200008006ebd7fae */ /* 0x0007e2000f901c4a */
[----:B------:R-:W-:Y:S01]  /*14a30*/  IADD3.X R165, RZ, R115, RZ, P0, !PT ;  /* 0x00000073ffa57210 */ /* 0x000fe200007fe4ff */
[----:B------:R-:W-:Y:S01]  /*14a40*/  UIADD3.X UR7, URZ, UR7, URZ, UP2, !UPT ;  /* 0x000000073f077290 */ /* 0x000fe200097fe43f */
[----:B------:R-:W-:Y:S01]  /*14a50*/  IADD3.X R167, RZ, R107, RZ, P2, !PT ;  /* 0x0000006bffa77210 */ /* 0x000fe200017fe4ff */
[----:B------:R-:W-:Y:S01]  /*14a60*/  FFMA R115, R99, R71, R98 ;  /* 0x0000004763737223 */ /* 0x000fe20000000062 */
[----:B------:R-:W-:Y:S01]  /*14a70*/  IADD3.X R109, RZ, R21, RZ, P3, !PT ;  /* 0x00000015ff6d7210 */ /* 0x000fe20001ffe4ff */
[----:B------:R3:W-:Y:S01]  /*14a80*/  LDGSTS.E.BYPASS.128 [R191+0x20000], [R164.64+-0x800], !PT ;  /* 0x20000800a4bf7fae */ /* 0x0007e2000f901c4a */
[----:B------:R-:W-:Y:S01]  /*14a90*/  PLOP3.LUT P0, PT, PT, PT, UP0, 0x80, 0x0 ;  /* 0x000000000000781c */ /* 0x000fe20003f0f008 */
[----:B------:R-:W-:Y:S01]  /*14aa0*/  UPLOP3.LUT UP0, UPT, UPT, UPT, UPT, 0x40, 0x0 ;  /* 0x000000000000789c */ /* 0x000fe20003f0e870 */
[----:B------:R-:W-:Y:S01]  /*14ab0*/  FFMA R107, R103, R71, R70 ;  /* 0x00000047676b7223 */ /* 0x000fe20000000046 */
[----:B------:R3:W-:Y:S04]  /*14ac0*/  LDGSTS.E.BYPASS.128 [R193+0x20000], [R166.64+-0x800], !PT ;  /* 0x20000800a6c17fae */ /* 0x0007e8000f901c4a */
[----:B------:R3:W-:Y:S04]  /*14ad0*/  LDGSTS.E.BYPASS.128 [R195+0x20000], [R108.64+-0x800], !PT ;  /* 0x200008006cc37fae */ /* 0x0007e8000f901c4a */
[----:B------:R-:W0:Y:S01]  /*14ae0*/  LDGDEPBAR ;  /* 0x00000000000079af */ /* 0x000e220000000000 */
[----:B------:R-:W-:-:S04]  /*14af0*/  DEPBAR.LE SB0, 0x6 ;  /* 0x000081800000791a */ /* 0x000fc80000000000 */
[----:B------:R-:W-:Y:S06]  /*14b00*/  BAR.SYNC 0x0 ;  /* 0x0000000000007b1d */ /* 0x000fec0000000000 */
[----:B---3--:R-:W-:Y:S01]  /*14b10*/  @!P0 CALL.REL.NOINC `(.L_x_0) ;  /* 0x0000001000008944 */ /* 0x008fe20003c00000 */
[----:B------:R-:W-:Y:S05]  /*14b20*/  BRA `(.L_x_1) ;  /* 0xfffedb8000007947 */ /* 0x000fea000383ffff */
.L_x_0:
[----:B------:R-:W1:Y:S01]  /*14b30*/  S2R R3, SR_TID.X ;  /* 0x0000000000037919 */ /* 0x000e620000002100 */
[----:B------:R-:W-:Y:S01]  /*14b40*/  ULDC UR4, c[0x0][0x180] ;  /* 0x0000600000047ab9 */ /* 0x000fe20000000800 */
[----:B------:R-:W-:Y:S01]  /*14b50*/  MOV R77, 0x4 ;  /* 0x00000004004d7802 */ /* 0x000fe20000000f00 */
[----:B------:R-:W-:Y:S01]  /*14b60*/  UIMAD UR4, UR4, 0x32, URZ ;  /* 0x00000032040478a4 */ /* 0x000fe2000f8e023f */
[----:B------:R-:W-:-:S04]  /*14b70*/  DEPBAR.LE SB0, 0x0 ;  /* 0x000080000000791a */ /* 0x000fc80000000000 */
[----:B------:R-:W-:Y:S01]  /*14b80*/  CS2R R36, SRZ ;  /* 0x0000000000247805 */ /* 0x000fe2000001ff00 */
[----:B------:R-:W-:Y:S01]  /*14b90*/  CS2R R38, SRZ ;  /* 0x0000000000267805 */ /* 0x000fe2000001ff00 */
[----:B-1----:R-:W-:Y:S02]  /*14ba0*/  SHF.R.U32.HI R5, RZ, 0x4, R3 ;  /* 0x00000004ff057819 */ /* 0x002fe40000011603 */
[----:B------:R-:W-:Y:S02]  /*14bb0*/  SHF.L.U32 R13, R3, 0x2, RZ ;  /* 0x00000002030d7819 */ /* 0x000fe400000006ff */
[----:B------:R-:W-:Y:S02]  /*14bc0*/  SGXT.U32 R5, R5, 0x3 ;  /* 0x000000030505781a */ /* 0x000fe40000000000 */
[----:B------:R-:W-:-:S03]  /*14bd0*/  LOP3.LUT R13, R0, 0x3c, R13, 0xf8, !PT ;  /* 0x0000003c000d7812 */ /* 0x000fc600078ef80d */
[----:B------:R-:W-:Y:S01]  /*14be0*/  IMAD R20, R5, 0x110, R20 ;  /* 0x0000011005147824 */ /* 0x000fe200078e0214 */
[----:B------:R-:W-:Y:S01]  /*14bf0*/  ISETP.GE.AND P0, PT, R13, 0x80, PT ;  /* 0x000000800d00780c */ /* 0x000fe20003f06270 */
[----:B------:R-:W-:Y:S06]  /*14c00*/  BAR.SYNC 0x0 ;  /* 0x0000000000007b1d */ /* 0x000fec0000000000 */
[----:B------:R-:W-:Y:S01]  /*14c10*/  SHF.L.U32 R0, R20, 0x2, RZ ;  /* 0x0000000214007819 */ /* 0x000fe200000006ff */
[----:B------:R-:W-:Y:S01]  /*14c20*/  STS.128 [R20.X4], R136 ;  /* 0x0000008814007388 */ /* 0x000fe20000004c00 */
[----:B------:R-:W-:-:S03]  /*14c30*/  ISETP.LT.AND P1, PT, R2, UR4, !P0 ;  /* 0x0000000402007c0c */ /* 0x000fc6000c721270 */
[----:B------:R-:W-:Y:S01]  /*14c40*/  IMAD R12, R5, -0x330, R0 ;  /* 0xfffffcd0050c7824 */ /* 0x000fe200078e0200 */
[----:B------:R-:W-:Y:S01]  /*14c50*/  STS.128 [R20.X4+0x110], R132 ;  /* 0x0001108414007388 */ /* 0x000fe20000004c00 */
[----:B------:R-:W-:-:S03]  /*14c60*/  IMAD.WIDE R4, R13, R77, c[0x0][0x160] ;  /* 0x000058000d047625 */ /* 0x000fc600078e024d */
[----:B------:R-:W-:Y:S04]  /*14c70*/  STS.128 [R20.X4+0x220], R128 ;  /* 0x0002208014007388 */ /* 0x000fe80000004c00 */
[----:B------:R-:W-:Y:S01]  /*14c80*/  STS.128 [R20.X4+0x330], R124 ;  /* 0x0003307c14007388 */ /* 0x000fe20000004c00 */
[C---:B------:R-:W-:Y:S02]  /*14c90*/  LOP3.LUT R6, R2.reuse, 0x10, RZ, 0xfc, !PT ;  /* 0x0000001002067812 */ /* 0x040fe400078efcff */
[C---:B------:R-:W-:Y:S01]  /*14ca0*/  LOP3.LUT R7, R2.reuse, 0x18, RZ, 0xfc, !PT ;  /* 0x0000001802077812 */ /* 0x040fe200078efcff */
[----:B------:R-:W-:Y:S06]  /*14cb0*/  BAR.SYNC 0x0 ;  /* 0x0000000000007b1d */ /* 0x000fec0000000000 */
[----:B------:R-:W1:Y:S01]  /*14cc0*/  LDS.128 R16, [R12] ;  /* 0x000000000c107984 */ /* 0x000e620000000c00 */
[----:B------:R-:W-:-:S02]  /*14cd0*/  LOP3.LUT R8, R2, 0x20, RZ, 0xfc, !PT ;  /* 0x0000002002087812 */ /* 0x000fc400078efcff */
[C---:B------:R-:W-:Y:S01]  /*14ce0*/  LOP3.LUT R9, R2.reuse, 0x28, RZ, 0xfc, !PT ;  /* 0x0000002802097812 */ /* 0x040fe200078efcff */
[----:B------:R-:W2:Y:S01]  /*14cf0*/  LDS.128 R24, [R12+0x880] ;  /* 0x000880000c187984 */ /* 0x000ea20000000c00 */
[C---:B------:R-:W-:Y:S02]  /*14d00*/  LOP3.LUT R10, R2.reuse, 0x30, RZ, 0xfc, !PT ;  /* 0x00000030020a7812 */ /* 0x040fe400078efcff */
[----:B------:R-:W-:Y:S01]  /*14d10*/  P2R R3, PR, RZ, 0x2 ;  /* 0x00000002ff037803 */ /* 0x000fe20000000000 */
[----:B------:R-:W3:Y:S04]  /*14d20*/  LDS.128 R28, [R12+0x1100] ;  /* 0x001100000c1c7984 */ /* 0x000ee80000000c00 */
[----:B------:R-:W4:Y:S04]  /*14d30*/  LDS.128 R32, [R12+0x1980] ;  /* 0x001980000c207984 */ /* 0x000f280000000c00 */
[----:B------:R-:W-:Y:S06]  /*14d40*/  BAR.SYNC 0x0 ;  /* 0x0000000000007b1d */ /* 0x000fec0000000000 */
[----:B------:R-:W-:Y:S04]  /*14d50*/  STS.128 [R20.X4], R120 ;  /* 0x0000007814007388 */ /* 0x000fe80000004c00 */
[----:B------:R-:W-:Y:S04]  /*14d60*/  STS.128 [R20.X4+0x110], R116 ;  /* 0x0001107414007388 */ /* 0x000fe80000004c00 */
[----:B------:R-:W-:Y:S04]  /*14d70*/  STS.128 [R20.X4+0x220], R112 ;  /* 0x0002207014007388 */ /* 0x000fe80000004c00 */
[----:B------:R-:W-:Y:S04]  /*14d80*/  STS.128 [R20.X4+0x330], R104 ;  /* 0x0003306814007388 */ /* 0x000fe80000004c00 */
[----:B------:R-:W-:Y:S06]  /*14d90*/  BAR.SYNC 0x0 ;  /* 0x0000000000007b1d */ /* 0x000fec0000000000 */
[----:B------:R5:W1:Y:S01]  /*14da0*/  @P1 LDG.E.EL.128 R36, [R4.64] ;  /* 0x0000000a04241981 */ /* 0x000a62000c2e1d00 */
[----:B------:R-:W-:Y:S01]  /*14db0*/  LOP3.LUT R0, R2, 0x8, RZ, 0xfc, !PT ;  /* 0x0000000802007812 */ /* 0x000fe200078efcff */
[----:B------:R-:W-:Y:S01]  /*14dc0*/  CS2R R44, SRZ ;  /* 0x00000000002c7805 */ /* 0x000fe2000001ff00 */
[----:B------:R-:W-:Y:S01]  /*14dd0*/  ISETP.LT.AND P5, PT, R6, UR4, !P0 ;  /* 0x0000000406007c0c */ /* 0x000fe2000c7a1270 */
        /* <DEDUP_REMOVED lines=11> */
[----:B------:R-:W-:Y:S01]  /*14e90*/  LOP3.LUT R11, R2, 0x38, RZ, 0xfc, !PT ;  /* 0x00000038020b7812 */ /* 0x000fe200078efcff */
[----:B------:R-:W-:Y:S01]  /*14ea0*/  CS2R R58, SRZ ;  /* 0x00000000003a7805 */ /* 0x000fe2000001ff00 */
[----:B------:R-:W-:Y:S01]  /*14eb0*/  CS2R R60, SRZ ;  /* 0x00000000003c7805 */ /* 0x000fe2000001ff00 */
[----:B------:R-:W-:Y:S01]  /*14ec0*/  CS2R R62, SRZ ;  /* 0x00000000003e7805 */ /* 0x000fe2000001ff00 */
[----:B------:R-:W-:Y:S01]  /*14ed0*/  CS2R R64, SRZ ;  /* 0x0000000000407805 */ /* 0x000fe2000001ff00 */
[----:B------:R-:W-:Y:S01]  /*14ee0*/  CS2R R66, SRZ ;  /* 0x0000000000427805 */ /* 0x000fe2000001ff00 */
[----:B------:R5:W2:Y:S01]  /*14ef0*/  @P6 LDG.E.EL.128 R44, [R4.64] ;  /* 0x0000000a042c6981 */ /* 0x000aa2000c2e1d00 */
[----:B------:R-:W-:Y:S01]  /*14f00*/  ISETP.LT.AND P0, PT, R11, UR4, !P0 ;  /* 0x000000040b007c0c */ /* 0x000fe2000c701270 */
[----:B------:R-:W-:Y:S01]  /*14f10*/  CS2R R68, SRZ ;  /* 0x0000000000447805 */ /* 0x000fe2000001ff00 */
[----:B------:R-:W-:Y:S01]  /*14f20*/  CS2R R70, SRZ ;  /* 0x0000000000467805 */ /* 0x000fe2000001ff00 */
[----:B------:R5:W3:Y:S01]  /*14f30*/  @P5 LDG.E.EL.128 R48, [R4.64] ;  /* 0x0000000a04305981 */ /* 0x000ae2000c2e1d00 */
[----:B------:R-:W-:-:S02]  /*14f40*/  P2R R14, PR, RZ, 0x40 ;  /* 0x00000040ff0e7803 */ /* 0x000fc40000000000 */
[----:B------:R-:W-:Y:S01]  /*14f50*/  ISETP.NE.AND P6, PT, R3, RZ, PT ;  /* 0x000000ff0300720c */ /* 0x000fe20003fc5270 */
[----:B------:R5:W4:Y:S04]  /*14f60*/  @P4 LDG.E.EL.128 R52, [R4.64] ;  /* 0x0000000a04344981 */ /* 0x000b28000c2e1d00 */
[----:B------:R5:W4:Y:S04]  /*14f70*/  @P3 LDG.E.EL.128 R56, [R4.64] ;  /* 0x0000000a04383981 */ /* 0x000b28000c2e1d00 */
[----:B------:R5:W4:Y:S04]  /*14f80*/  @P2 LDG.E.EL.128 R60, [R4.64] ;  /* 0x0000000a043c2981 */ /* 0x000b28000c2e1d00 */
[----:B------:R5:W4:Y:S04]  /*14f90*/  @P1 LDG.E.EL.128 R64, [R4.64] ;  /* 0x0000000a04401981 */ /* 0x000b28000c2e1d00 */
[----:B------:R5:W4:Y:S04]  /*14fa0*/  @P0 LDG.E.EL.128 R68, [R4.64] ;  /* 0x0000000a04440981 */ /* 0x000b28000c2e1d00 */
[----:B------:R-:W1:Y:S04]  /*14fb0*/  LDS.128 R20, [R12+0x880] ;  /* 0x000880000c147984 */ /* 0x000e680000000c00 */
[----:B------:R-:W-:Y:S01]  /*14fc0*/  LDS.128 R40, [R12+0x1980] ;  /* 0x001980000c287984 */ /* 0x000fe20000000c00 */
[----:B------:R-:W-:-:S05]  /*14fd0*/  LEA R2, R2, R13, 0x7 ;  /* 0x0000000d02027211 */ /* 0x000fca00078e38ff */
[----:B------:R-:W-:Y:S01]  /*14fe0*/  IMAD.WIDE R2, R2, R77, c[0x0][0x178] ;  /* 0x00005e0002027625 */ /* 0x000fe200078e024d */
[-C--:B------:R-:W-:Y:S02]  /*14ff0*/  LEA R0, R0, R13.reuse, 0x7 ;  /* 0x0000000d00007211 */ /* 0x080fe400078e38ff */
[-C--:B-----5:R-:W-:Y:S02]  /*15000*/  LEA R4, R6, R13.reuse, 0x7 ;  /* 0x0000000d06047211 */ /* 0x0a0fe400078e38ff */
[-C--:B------:R-:W-:Y:S02]  /*15010*/  LEA R7, R7, R13.reuse, 0x7 ;  /* 0x0000000d07077211 */ /* 0x080fe400078e38ff */
[----:B------:R-:W-:Y:S01]  /*15020*/  LEA R8, R8, R13, 0x7 ;  /* 0x0000000d08087211 */ /* 0x000fe200078e38ff */
[----:B------:R-:W-:Y:S01]  /*15030*/  IMAD.WIDE R4, R4, R77, c[0x0][0x178] ;  /* 0x00005e0004047625 */ /* 0x000fe200078e024d */
[----:B------:R-:W-:-:S03]  /*15040*/  LEA R15, R10, R13, 0x7 ;  /* 0x0000000d0a0f7211 */ /* 0x000fc600078e38ff */
[----:B------:R-:W-:Y:S01]  /*15050*/  IMAD.WIDE R6, R7, R77, c[0x0][0x178] ;  /* 0x00005e0007067625 */ /* 0x000fe200078e024d */
[----:B-1----:R-:W-:Y:S01]  /*15060*/  FADD R72, R16, R36 ;  /* 0x0000002410487221 */ /* 0x002fe20000000000 */
[----:B------:R-:W-:Y:S01]  /*15070*/  FADD R73, R17, R37 ;  /* 0x0000002511497221 */ /* 0x000fe20000000000 */
[----:B------:R-:W-:Y:S01]  /*15080*/  FADD R74, R18, R38 ;  /* 0x00000026124a7221 */ /* 0x000fe20000000000 */
[----:B------:R-:W-:Y:S02]  /*15090*/  FADD R75, R19, R39 ;  /* 0x00000027134b7221 */ /* 0x000fe40000000000 */
[----:B------:R-:W1:Y:S04]  /*150a0*/  LDS.128 R16, [R12] ;  /* 0x000000000c107984 */ /* 0x000e680000000c00 */
[----:B------:R-:W5:Y:S04]  /*150b0*/  LDS.128 R36, [R12+0x1100] ;  /* 0x001100000c247984 */ /* 0x000f680000000c00 */
[----:B------:R4:W-:Y:S01]  /*150c0*/  @P6 STG.E.128 [R2.64], R72 ;  /* 0x0000004802006986 */ /* 0x0009e2000c101d0a */
[----:B------:R-:W-:-:S02]  /*150d0*/  ISETP.NE.AND P6, PT, R14, RZ, PT ;  /* 0x000000ff0e00720c */ /* 0x000fc40003fc5270 */
[----:B------:R-:W-:Y:S01]  /*150e0*/  LEA R14, R9, R13, 0x7 ;  /* 0x0000000d090e7211 */ /* 0x000fe200078e38ff */
[-C--:B------:R-:W-:Y:S01]  /*150f0*/  IMAD.WIDE R8, R8, R77.reuse, c[0x0][0x178] ;  /* 0x00005e0008087625 */ /* 0x080fe200078e024d */
[----:B--2---:R-:W-:Y:S01]  /*15100*/  FADD R24, R24, R44 ;  /* 0x0000002c18187221 */ /* 0x004fe20000000000 */
[----:B------:R-:W-:Y:S01]  /*15110*/  FADD R25, R25, R45 ;  /* 0x0000002d19197221 */ /* 0x000fe20000000000 */
[----:B------:R-:W-:Y:S01]  /*15120*/  FADD R26, R26, R46 ;  /* 0x0000002e1a1a7221 */ /* 0x000fe20000000000 */
[----:B------:R-:W-:Y:S01]  /*15130*/  FADD R27, R27, R47 ;  /* 0x0000002f1b1b7221 */ /* 0x000fe20000000000 */
[----:B---3--:R-:W-:Y:S01]  /*15140*/  FADD R28, R28, R48 ;  /* 0x000000301c1c7221 */ /* 0x008fe20000000000 */
[----:B------:R-:W-:Y:S01]  /*15150*/  FADD R29, R29, R49 ;  /* 0x000000311d1d7221 */ /* 0x000fe20000000000 */
[----:B------:R-:W-:Y:S01]  /*15160*/  FADD R30, R30, R50 ;  /* 0x000000321e1e7221 */ /* 0x000fe20000000000 */
[----:B------:R-:W-:Y:S01]  /*15170*/  FADD R31, R31, R51 ;  /* 0x000000331f1f7221 */ /* 0x000fe20000000000 */
[----:B----4-:R-:W-:Y:S01]  /*15180*/  FADD R32, R32, R52 ;  /* 0x0000003420207221 */ /* 0x010fe20000000000 */
[----:B------:R-:W-:Y:S01]  /*15190*/  IMAD.WIDE R2, R0, R77, c[0x0][0x178] ;  /* 0x00005e0000027625 */ /* 0x000fe200078e024d */
[----:B------:R-:W-:Y:S01]  /*151a0*/  FADD R33, R33, R53 ;  /* 0x0000003521217221 */ /* 0x000fe20000000000 */
[----:B------:R-:W-:Y:S01]  /*151b0*/  FADD R34, R34, R54 ;  /* 0x0000003622227221 */ /* 0x000fe20000000000 */
[----:B------:R-:W-:Y:S01]  /*151c0*/  FADD R35, R35, R55 ;  /* 0x0000003723237221 */ /* 0x000fe20000000000 */
[----:B------:R-:W-:Y:S01]  /*151d0*/  LEA R72, R11, R13, 0x7 ;  /* 0x0000000d0b487211 */ /* 0x000fe200078e38ff */
[-C--:B------:R-:W-:Y:S01]  /*151e0*/  IMAD.WIDE R10, R14, R77.reuse, c[0x0][0x178] ;  /* 0x00005e000e0a7625 */ /* 0x080fe200078e024d */
[----:B------:R-:W-:Y:S01]  /*151f0*/  FADD R20, R20, R60 ;  /* 0x0000003c14147221 */ /* 0x000fe20000000000 */
[----:B------:R-:W-:Y:S01]  /*15200*/  FADD R21, R21, R61 ;  /* 0x0000003d15157221 */ /* 0x000fe20000000000 */
[----:B------:R-:W-:Y:S01]  /*15210*/  FADD R22, R22, R62 ;  /* 0x0000003e16167221 */ /* 0x000fe20000000000 */
[----:B------:R-:W-:Y:S01]  /*15220*/  FADD R23, R23, R63 ;  /* 0x0000003f17177221 */ /* 0x000fe20000000000 */
[----:B------:R2:W-:Y:S01]  /*15230*/  @P6 STG.E.128 [R2.64], R24 ;  /* 0x0000001802006986 */ /* 0x0005e2000c101d0a */
[----:B------:R-:W-:Y:S01]  /*15240*/  IMAD.WIDE R12, R15, R77, c[0x0][0x178] ;  /* 0x00005e000f0c7625 */ /* 0x000fe200078e024d */
[----:B-1----:R-:W-:Y:S01]  /*15250*/  FADD R16, R16, R56 ;  /* 0x0000003810107221 */ /* 0x002fe20000000000 */
[----:B------:R-:W-:Y:S01]  /*15260*/  FADD R17, R17, R57 ;  /* 0x0000003911117221 */ /* 0x000fe20000000000 */
[----:B------:R-:W-:Y:S01]  /*15270*/  FADD R18, R18, R58 ;  /* 0x0000003a12127221 */ /* 0x000fe20000000000 */
[----:B------:R-:W-:Y:S01]  /*15280*/  FADD R19, R19, R59 ;  /* 0x0000003b13137221 */ /* 0x000fe20000000000 */
[----:B-----5:R-:W-:Y:S01]  /*15290*/  FADD R36, R36, R64 ;  /* 0x0000004024247221 */ /* 0x020fe20000000000 */
[----:B------:R-:W-:Y:S01]  /*152a0*/  FADD R37, R37, R65 ;  /* 0x0000004125257221 */ /* 0x000fe20000000000 */
[----:B------:R-:W-:Y:S01]  /*152b0*/  FADD R38, R38, R66 ;  /* 0x0000004226267221 */ /* 0x000fe20000000000 */
[----:B------:R-:W-:Y:S01]  /*152c0*/  FADD R39, R39, R67 ;  /* 0x0000004327277221 */ /* 0x000fe20000000000 */
[----:B------:R1:W-:Y:S04]  /*152d0*/  @P5 STG.E.128 [R4.64], R28 ;  /* 0x0000001c04005986 */ /* 0x0003e8000c101d0a */
[----:B------:R1:W-:Y:S04]  /*152e0*/  @P4 STG.E.128 [R6.64], R32 ;  /* 0x0000002006004986 */ /* 0x0003e8000c101d0a */
[----:B------:R1:W-:Y:S04]  /*152f0*/  @P3 STG.E.128 [R8.64], R16 ;  /* 0x0000001008003986 */ /* 0x0003e8000c101d0a */
[----:B------:R1:W-:Y:S01]  /*15300*/  @P2 STG.E.128 [R10.64], R20 ;  /* 0x000000140a002986 */ /* 0x0003e2000c101d0a */
[----:B------:R-:W-:-:S03]  /*15310*/  FADD R40, R40, R68 ;  /* 0x0000004428287221 */ /* 0x000fc60000000000 */
[----:B------:R1:W-:Y:S01]  /*15320*/  @P1 STG.E.128 [R12.64], R36 ;  /* 0x000000240c001986 */ /* 0x0003e2000c101d0a */
[----:B------:R-:W-:Y:S01]  /*15330*/  FADD R41, R41, R69 ;  /* 0x0000004529297221 */ /* 0x000fe20000000000 */
[----:B------:R-:W-:Y:S01]  /*15340*/  FADD R42, R42, R70 ;  /* 0x000000462a2a7221 */ /* 0x000fe20000000000 */
[----:B------:R-:W-:Y:S01]  /*15350*/  FADD R43, R43, R71 ;  /* 0x000000472b2b7221 */ /* 0x000fe20000000000 */
[----:B--2---:R-:W-:Y:S01]  /*15360*/  IMAD.WIDE R2, R72, R77, c[0x0][0x178] ;  /* 0x00005e0048027625 */ /* 0x004fe200078e024d */
[----:B------:R-:W-:Y:S06]  /*15370*/  @!P0 EXIT ;  /* 0x000000000000894d */ /* 0x000fec0003800000 */
[----:B------:R-:W-:Y:S01]  /*15380*/  STG.E.128 [R2.64], R40 ;  /* 0x0000002802007986 */ /* 0x000fe2000c101d0a */
[----:B------:R-:W-:Y:S05]  /*15390*/  EXIT ;  /* 0x000000000000794d */ /* 0x000fea0003800000 */
.L_x_2:
[----:B------:R-:W-:-:S00]  /*153a0*/  BRA `(.L_x_2) ;  /* 0xfffffff000007947 */ /* 0x000fc0000383ffff */
[----:B------:R-:W-:-:S00]  /*153b0*/  NOP ;  /* 0x0000000000007918 */ /* 0x000fc00000000000 */
        /* <DEDUP_REMOVED lines=12> */
.L_x_3:


//--------------------- .nv.shared.triton_mm      --------------------------
	.section	.nv.shared.triton_mm,"aw",@nobits
	.align	16
